//
// Generated by NVIDIA NVVM Compiler
//
// Compiler Build ID: CL-36424714
// Cuda compilation tools, release 13.0, V13.0.88
// Based on NVVM 20.0.0
//

.version 9.0
.target sm_100
.address_size 64

	// .globl	_Z5sgemmPfS_S_iii
// _ZZ5sgemmPfS_S_iiiE3s_a has been demoted
// _ZZ5sgemmPfS_S_iiiE3s_b has been demoted
// _ZZ22sgemm_thread_tile_vec4PfS_S_iiiE3s_a has been demoted
// _ZZ22sgemm_thread_tile_vec4PfS_S_iiiE3s_b has been demoted

.visible .entry _Z5sgemmPfS_S_iii(
	.param .u64 .ptr .align 1 _Z5sgemmPfS_S_iii_param_0,
	.param .u64 .ptr .align 1 _Z5sgemmPfS_S_iii_param_1,
	.param .u64 .ptr .align 1 _Z5sgemmPfS_S_iii_param_2,
	.param .u32 _Z5sgemmPfS_S_iii_param_3,
	.param .u32 _Z5sgemmPfS_S_iii_param_4,
	.param .u32 _Z5sgemmPfS_S_iii_param_5
)
{
	.reg .pred 	%p<3>;
	.reg .b32 	%r<40>;
	.reg .b32 	%f<105>;
	.reg .b64 	%rd<13>;
	// demoted variable
	.shared .align 4 .b8 _ZZ5sgemmPfS_S_iiiE3s_a[4096];
	// demoted variable
	.shared .align 4 .b8 _ZZ5sgemmPfS_S_iiiE3s_b[4096];
	ld.param.u64 	%rd3, [_Z5sgemmPfS_S_iii_param_0];
	ld.param.u64 	%rd4, [_Z5sgemmPfS_S_iii_param_1];
	ld.param.u64 	%rd5, [_Z5sgemmPfS_S_iii_param_2];
	ld.param.u32 	%r19, [_Z5sgemmPfS_S_iii_param_4];
	ld.param.u32 	%r20, [_Z5sgemmPfS_S_iii_param_5];
	mov.u32 	%r21, %ctaid.x;
	mov.u32 	%r22, %ctaid.y;
	mov.u32 	%r23, %tid.x;
	mov.u32 	%r24, %tid.y;
	mov.u32 	%r25, %ntid.x;
	mad.lo.s32 	%r26, %r24, %r25, %r23;
	shr.u32 	%r1, %r26, 5;
	and.b32  	%r2, %r26, 31;
	shl.b32 	%r27, %r22, 5;
	add.s32 	%r3, %r1, %r27;
	shl.b32 	%r4, %r21, 5;
	setp.lt.s32 	%p1, %r20, 1;
	mov.f32 	%f104, 0f00000000;
	@%p1 bra 	$L__BB0_3;
	add.s32 	%r28, %r20, 31;
	shr.u32 	%r29, %r28, 5;
	shl.b32 	%r30, %r1, 7;
	mov.u32 	%r31, _ZZ5sgemmPfS_S_iiiE3s_a;
	add.s32 	%r5, %r31, %r30;
	shl.b32 	%r32, %r2, 2;
	add.s32 	%r6, %r5, %r32;
	mov.u32 	%r33, _ZZ5sgemmPfS_S_iiiE3s_b;
	add.s32 	%r8, %r33, %r32;
	add.s32 	%r7, %r8, %r30;
	neg.s32 	%r39, %r29;
	mad.lo.s32 	%r38, %r20, %r3, %r2;
	mad.lo.s32 	%r34, %r19, %r1, %r4;
	add.s32 	%r37, %r34, %r2;
	shl.b32 	%r12, %r19, 5;
	cvta.to.global.u64 	%rd1, %rd3;
	cvta.to.global.u64 	%rd2, %rd4;
	mov.f32 	%f104, 0f00000000;
$L__BB0_2:
	mul.wide.s32 	%rd6, %r38, 4;
	add.s64 	%rd7, %rd1, %rd6;
	ld.global.f32 	%f6, [%rd7];
	st.shared.f32 	[%r6], %f6;
	mul.wide.s32 	%rd8, %r37, 4;
	add.s64 	%rd9, %rd2, %rd8;
	ld.global.f32 	%f7, [%rd9];
	st.shared.f32 	[%r7], %f7;
	bar.sync 	0;
	ld.shared.f32 	%f8, [%r5];
	ld.shared.f32 	%f9, [%r8];
	fma.rn.f32 	%f10, %f8, %f9, %f104;
	ld.shared.f32 	%f11, [%r5+4];
	ld.shared.f32 	%f12, [%r8+128];
	fma.rn.f32 	%f13, %f11, %f12, %f10;
	ld.shared.f32 	%f14, [%r5+8];
	ld.shared.f32 	%f15, [%r8+256];
	fma.rn.f32 	%f16, %f14, %f15, %f13;
	ld.shared.f32 	%f17, [%r5+12];
	ld.shared.f32 	%f18, [%r8+384];
	fma.rn.f32 	%f19, %f17, %f18, %f16;
	ld.shared.f32 	%f20, [%r5+16];
	ld.shared.f32 	%f21, [%r8+512];
	fma.rn.f32 	%f22, %f20, %f21, %f19;
	ld.shared.f32 	%f23, [%r5+20];
	ld.shared.f32 	%f24, [%r8+640];
	fma.rn.f32 	%f25, %f23, %f24, %f22;
	ld.shared.f32 	%f26, [%r5+24];
	ld.shared.f32 	%f27, [%r8+768];
	fma.rn.f32 	%f28, %f26, %f27, %f25;
	ld.shared.f32 	%f29, [%r5+28];
	ld.shared.f32 	%f30, [%r8+896];
	fma.rn.f32 	%f31, %f29, %f30, %f28;
	ld.shared.f32 	%f32, [%r5+32];
	ld.shared.f32 	%f33, [%r8+1024];
	fma.rn.f32 	%f34, %f32, %f33, %f31;
	ld.shared.f32 	%f35, [%r5+36];
	ld.shared.f32 	%f36, [%r8+1152];
	fma.rn.f32 	%f37, %f35, %f36, %f34;
	ld.shared.f32 	%f38, [%r5+40];
	ld.shared.f32 	%f39, [%r8+1280];
	fma.rn.f32 	%f40, %f38, %f39, %f37;
	ld.shared.f32 	%f41, [%r5+44];
	ld.shared.f32 	%f42, [%r8+1408];
	fma.rn.f32 	%f43, %f41, %f42, %f40;
	ld.shared.f32 	%f44, [%r5+48];
	ld.shared.f32 	%f45, [%r8+1536];
	fma.rn.f32 	%f46, %f44, %f45, %f43;
	ld.shared.f32 	%f47, [%r5+52];
	ld.shared.f32 	%f48, [%r8+1664];
	fma.rn.f32 	%f49, %f47, %f48, %f46;
	ld.shared.f32 	%f50, [%r5+56];
	ld.shared.f32 	%f51, [%r8+1792];
	fma.rn.f32 	%f52, %f50, %f51, %f49;
	ld.shared.f32 	%f53, [%r5+60];
	ld.shared.f32 	%f54, [%r8+1920];
	fma.rn.f32 	%f55, %f53, %f54, %f52;
	ld.shared.f32 	%f56, [%r5+64];
	ld.shared.f32 	%f57, [%r8+2048];
	fma.rn.f32 	%f58, %f56, %f57, %f55;
	ld.shared.f32 	%f59, [%r5+68];
	ld.shared.f32 	%f60, [%r8+2176];
	fma.rn.f32 	%f61, %f59, %f60, %f58;
	ld.shared.f32 	%f62, [%r5+72];
	ld.shared.f32 	%f63, [%r8+2304];
	fma.rn.f32 	%f64, %f62, %f63, %f61;
	ld.shared.f32 	%f65, [%r5+76];
	ld.shared.f32 	%f66, [%r8+2432];
	fma.rn.f32 	%f67, %f65, %f66, %f64;
	ld.shared.f32 	%f68, [%r5+80];
	ld.shared.f32 	%f69, [%r8+2560];
	fma.rn.f32 	%f70, %f68, %f69, %f67;
	ld.shared.f32 	%f71, [%r5+84];
	ld.shared.f32 	%f72, [%r8+2688];
	fma.rn.f32 	%f73, %f71, %f72, %f70;
	ld.shared.f32 	%f74, [%r5+88];
	ld.shared.f32 	%f75, [%r8+2816];
	fma.rn.f32 	%f76, %f74, %f75, %f73;
	ld.shared.f32 	%f77, [%r5+92];
	ld.shared.f32 	%f78, [%r8+2944];
	fma.rn.f32 	%f79, %f77, %f78, %f76;
	ld.shared.f32 	%f80, [%r5+96];
	ld.shared.f32 	%f81, [%r8+3072];
	fma.rn.f32 	%f82, %f80, %f81, %f79;
	ld.shared.f32 	%f83, [%r5+100];
	ld.shared.f32 	%f84, [%r8+3200];
	fma.rn.f32 	%f85, %f83, %f84, %f82;
	ld.shared.f32 	%f86, [%r5+104];
	ld.shared.f32 	%f87, [%r8+3328];
	fma.rn.f32 	%f88, %f86, %f87, %f85;
	ld.shared.f32 	%f89, [%r5+108];
	ld.shared.f32 	%f90, [%r8+3456];
	fma.rn.f32 	%f91, %f89, %f90, %f88;
	ld.shared.f32 	%f92, [%r5+112];
	ld.shared.f32 	%f93, [%r8+3584];
	fma.rn.f32 	%f94, %f92, %f93, %f91;
	ld.shared.f32 	%f95, [%r5+116];
	ld.shared.f32 	%f96, [%r8+3712];
	fma.rn.f32 	%f97, %f95, %f96, %f94;
	ld.shared.f32 	%f98, [%r5+120];
	ld.shared.f32 	%f99, [%r8+3840];
	fma.rn.f32 	%f100, %f98, %f99, %f97;
	ld.shared.f32 	%f101, [%r5+124];
	ld.shared.f32 	%f102, [%r8+3968];
	fma.rn.f32 	%f104, %f101, %f102, %f100;
	bar.sync 	0;
	add.s32 	%r39, %r39, 1;
	setp.ne.s32 	%p2, %r39, 0;
	add.s32 	%r38, %r38, 32;
	add.s32 	%r37, %r37, %r12;
	@%p2 bra 	$L__BB0_2;
$L__BB0_3:
	cvta.to.global.u64 	%rd10, %rd5;
	add.s32 	%r35, %r2, %r4;
	mad.lo.s32 	%r36, %r19, %r3, %r35;
	mul.wide.s32 	%rd11, %r36, 4;
	add.s64 	%rd12, %rd10, %rd11;
	st.global.f32 	[%rd12], %f104;
	ret;

}
	// .globl	_Z22sgemm_thread_tile_vec4PfS_S_iii
.visible .entry _Z22sgemm_thread_tile_vec4PfS_S_iii(
	.param .u64 .ptr .align 1 _Z22sgemm_thread_tile_vec4PfS_S_iii_param_0,
	.param .u64 .ptr .align 1 _Z22sgemm_thread_tile_vec4PfS_S_iii_param_1,
	.param .u64 .ptr .align 1 _Z22sgemm_thread_tile_vec4PfS_S_iii_param_2,
	.param .u32 _Z22sgemm_thread_tile_vec4PfS_S_iii_param_3,
	.param .u32 _Z22sgemm_thread_tile_vec4PfS_S_iii_param_4,
	.param .u32 _Z22sgemm_thread_tile_vec4PfS_S_iii_param_5
)
{
	.reg .pred 	%p<3>;
	.reg .b32 	%r<66>;
	.reg .b32 	%f<907>;
	.reg .b64 	%rd<24>;
	// demoted variable
	.shared .align 4 .b8 _ZZ22sgemm_thread_tile_vec4PfS_S_iiiE3s_a[4096];
	// demoted variable
	.shared .align 4 .b8 _ZZ22sgemm_thread_tile_vec4PfS_S_iiiE3s_b[4096];
	ld.param.u32 	%r17, [_Z22sgemm_thread_tile_vec4PfS_S_iii_param_5];
	mov.u32 	%r18, %ctaid.x;
	mov.u32 	%r19, %ctaid.y;
	mov.u32 	%r1, %tid.x;
	mov.u32 	%r2, %tid.y;
	shl.b32 	%r3, %r19, 7;
	shl.b32 	%r4, %r18, 7;
	setp.lt.s32 	%p1, %r17, 1;
	mov.f32 	%f843, 0f00000000;
	mov.f32 	%f844, %f843;
	mov.f32 	%f845, %f843;
	mov.f32 	%f846, %f843;
	mov.f32 	%f847, %f843;
	mov.f32 	%f848, %f843;
	mov.f32 	%f849, %f843;
	mov.f32 	%f850, %f843;
	mov.f32 	%f851, %f843;
	mov.f32 	%f852, %f843;
	mov.f32 	%f853, %f843;
	mov.f32 	%f854, %f843;
	mov.f32 	%f855, %f843;
	mov.f32 	%f856, %f843;
	mov.f32 	%f857, %f843;
	mov.f32 	%f858, %f843;
	mov.f32 	%f859, %f843;
	mov.f32 	%f860, %f843;
	mov.f32 	%f861, %f843;
	mov.f32 	%f862, %f843;
	mov.f32 	%f863, %f843;
	mov.f32 	%f864, %f843;
	mov.f32 	%f865, %f843;
	mov.f32 	%f866, %f843;
	mov.f32 	%f867, %f843;
	mov.f32 	%f868, %f843;
	mov.f32 	%f869, %f843;
	mov.f32 	%f870, %f843;
	mov.f32 	%f871, %f843;
	mov.f32 	%f872, %f843;
	mov.f32 	%f873, %f843;
	mov.f32 	%f874, %f843;
	mov.f32 	%f875, %f843;
	mov.f32 	%f876, %f843;
	mov.f32 	%f877, %f843;
	mov.f32 	%f878, %f843;
	mov.f32 	%f879, %f843;
	mov.f32 	%f880, %f843;
	mov.f32 	%f881, %f843;
	mov.f32 	%f882, %f843;
	mov.f32 	%f883, %f843;
	mov.f32 	%f884, %f843;
	mov.f32 	%f885, %f843;
	mov.f32 	%f886, %f843;
	mov.f32 	%f887, %f843;
	mov.f32 	%f888, %f843;
	mov.f32 	%f889, %f843;
	mov.f32 	%f890, %f843;
	mov.f32 	%f891, %f843;
	mov.f32 	%f892, %f843;
	mov.f32 	%f893, %f843;
	mov.f32 	%f894, %f843;
	mov.f32 	%f895, %f843;
	mov.f32 	%f896, %f843;
	mov.f32 	%f897, %f843;
	mov.f32 	%f898, %f843;
	mov.f32 	%f899, %f843;
	mov.f32 	%f900, %f843;
	mov.f32 	%f901, %f843;
	mov.f32 	%f902, %f843;
	mov.f32 	%f903, %f843;
	mov.f32 	%f904, %f843;
	mov.f32 	%f905, %f843;
	mov.f32 	%f906, %f843;
	@%p1 bra 	$L__BB1_3;
	ld.param.u32 	%r60, [_Z22sgemm_thread_tile_vec4PfS_S_iii_param_4];
	mov.u32 	%r20, %ntid.x;
	mad.lo.s32 	%r21, %r2, %r20, %r1;
	shr.u32 	%r22, %r21, 1;
	shl.b32 	%r23, %r21, 2;
	shr.u32 	%r24, %r21, 5;
	and.b32  	%r25, %r23, 124;
	add.s32 	%r26, %r17, 7;
	shr.u32 	%r27, %r26, 3;
	and.b32  	%r28, %r23, 4;
	add.s32 	%r29, %r3, %r22;
	shl.b32 	%r30, %r22, 5;
	mov.u32 	%r31, _ZZ22sgemm_thread_tile_vec4PfS_S_iiiE3s_a;
	add.s32 	%r32, %r31, %r30;
	shl.b32 	%r33, %r21, 4;
	and.b32  	%r34, %r33, 16;
	add.s32 	%r5, %r32, %r34;
	shl.b32 	%r35, %r24, 9;
	mov.u32 	%r36, _ZZ22sgemm_thread_tile_vec4PfS_S_iiiE3s_b;
	add.s32 	%r37, %r36, %r35;
	and.b32  	%r38, %r33, 496;
	add.s32 	%r6, %r37, %r38;
	neg.s32 	%r65, %r27;
	mad.lo.s32 	%r64, %r17, %r29, %r28;
	mad.lo.s32 	%r39, %r60, %r24, %r4;
	add.s32 	%r63, %r39, %r25;
	mov.f32 	%f843, 0f00000000;
$L__BB1_2:
	ld.param.u32 	%r61, [_Z22sgemm_thread_tile_vec4PfS_S_iii_param_4];
	ld.param.u64 	%rd22, [_Z22sgemm_thread_tile_vec4PfS_S_iii_param_1];
	ld.param.u64 	%rd21, [_Z22sgemm_thread_tile_vec4PfS_S_iii_param_0];
	mul.wide.s32 	%rd4, %r64, 4;
	cvta.to.global.u64 	%rd5, %rd21;
	add.s64 	%rd6, %rd5, %rd4;
	ld.global.v4.f32 	{%f195, %f196, %f197, %f198}, [%rd6];
	st.shared.v4.f32 	[%r5], {%f195, %f196, %f197, %f198};
	cvta.to.global.u64 	%rd7, %rd22;
	mul.wide.s32 	%rd8, %r63, 4;
	add.s64 	%rd9, %rd7, %rd8;
	ld.global.v4.f32 	{%f199, %f200, %f201, %f202}, [%rd9];
	st.shared.v4.f32 	[%r6], {%f199, %f200, %f201, %f202};
	bar.sync 	0;
	mov.u32 	%r40, %tid.y;
	shl.b32 	%r41, %r40, 8;
	mov.u32 	%r42, _ZZ22sgemm_thread_tile_vec4PfS_S_iiiE3s_a;
	add.s32 	%r43, %r42, %r41;
	ld.shared.f32 	%f203, [%r43];
	mov.u32 	%r44, %tid.x;
	shl.b32 	%r45, %r44, 5;
	mov.u32 	%r46, _ZZ22sgemm_thread_tile_vec4PfS_S_iiiE3s_b;
	add.s32 	%r47, %r46, %r45;
	ld.shared.f32 	%f204, [%r47];
	fma.rn.f32 	%f205, %f203, %f204, %f906;
	ld.shared.f32 	%f206, [%r47+4];
	fma.rn.f32 	%f207, %f203, %f206, %f905;
	ld.shared.f32 	%f208, [%r47+8];
	fma.rn.f32 	%f209, %f203, %f208, %f904;
	ld.shared.f32 	%f210, [%r47+12];
	fma.rn.f32 	%f211, %f203, %f210, %f903;
	ld.shared.f32 	%f212, [%r47+16];
	fma.rn.f32 	%f213, %f203, %f212, %f902;
	ld.shared.f32 	%f214, [%r47+20];
	fma.rn.f32 	%f215, %f203, %f214, %f901;
	ld.shared.f32 	%f216, [%r47+24];
	fma.rn.f32 	%f217, %f203, %f216, %f900;
	ld.shared.f32 	%f218, [%r47+28];
	fma.rn.f32 	%f219, %f203, %f218, %f899;
	ld.shared.f32 	%f220, [%r43+32];
	fma.rn.f32 	%f221, %f220, %f204, %f898;
	fma.rn.f32 	%f222, %f220, %f206, %f897;
	fma.rn.f32 	%f223, %f220, %f208, %f896;
	fma.rn.f32 	%f224, %f220, %f210, %f895;
	fma.rn.f32 	%f225, %f220, %f212, %f894;
	fma.rn.f32 	%f226, %f220, %f214, %f893;
	fma.rn.f32 	%f227, %f220, %f216, %f892;
	fma.rn.f32 	%f228, %f220, %f218, %f891;
	ld.shared.f32 	%f229, [%r43+64];
	fma.rn.f32 	%f230, %f229, %f204, %f890;
	fma.rn.f32 	%f231, %f229, %f206, %f889;
	fma.rn.f32 	%f232, %f229, %f208, %f888;
	fma.rn.f32 	%f233, %f229, %f210, %f887;
	fma.rn.f32 	%f234, %f229, %f212, %f886;
	fma.rn.f32 	%f235, %f229, %f214, %f885;
	fma.rn.f32 	%f236, %f229, %f216, %f884;
	fma.rn.f32 	%f237, %f229, %f218, %f883;
	ld.shared.f32 	%f238, [%r43+96];
	fma.rn.f32 	%f239, %f238, %f204, %f882;
	fma.rn.f32 	%f240, %f238, %f206, %f881;
	fma.rn.f32 	%f241, %f238, %f208, %f880;
	fma.rn.f32 	%f242, %f238, %f210, %f879;
	fma.rn.f32 	%f243, %f238, %f212, %f878;
	fma.rn.f32 	%f244, %f238, %f214, %f877;
	fma.rn.f32 	%f245, %f238, %f216, %f876;
	fma.rn.f32 	%f246, %f238, %f218, %f875;
	ld.shared.f32 	%f247, [%r43+128];
	fma.rn.f32 	%f248, %f247, %f204, %f874;
	fma.rn.f32 	%f249, %f247, %f206, %f873;
	fma.rn.f32 	%f250, %f247, %f208, %f872;
	fma.rn.f32 	%f251, %f247, %f210, %f871;
	fma.rn.f32 	%f252, %f247, %f212, %f870;
	fma.rn.f32 	%f253, %f247, %f214, %f869;
	fma.rn.f32 	%f254, %f247, %f216, %f868;
	fma.rn.f32 	%f255, %f247, %f218, %f867;
	ld.shared.f32 	%f256, [%r43+160];
	fma.rn.f32 	%f257, %f256, %f204, %f866;
	fma.rn.f32 	%f258, %f256, %f206, %f865;
	fma.rn.f32 	%f259, %f256, %f208, %f864;
	fma.rn.f32 	%f260, %f256, %f210, %f863;
	fma.rn.f32 	%f261, %f256, %f212, %f862;
	fma.rn.f32 	%f262, %f256, %f214, %f861;
	fma.rn.f32 	%f263, %f256, %f216, %f860;
	fma.rn.f32 	%f264, %f256, %f218, %f859;
	ld.shared.f32 	%f265, [%r43+192];
	fma.rn.f32 	%f266, %f265, %f204, %f858;
	fma.rn.f32 	%f267, %f265, %f206, %f857;
	fma.rn.f32 	%f268, %f265, %f208, %f856;
	fma.rn.f32 	%f269, %f265, %f210, %f855;
	fma.rn.f32 	%f270, %f265, %f212, %f854;
	fma.rn.f32 	%f271, %f265, %f214, %f853;
	fma.rn.f32 	%f272, %f265, %f216, %f852;
	fma.rn.f32 	%f273, %f265, %f218, %f851;
	ld.shared.f32 	%f274, [%r43+224];
	fma.rn.f32 	%f275, %f274, %f204, %f850;
	fma.rn.f32 	%f276, %f274, %f206, %f849;
	fma.rn.f32 	%f277, %f274, %f208, %f848;
	fma.rn.f32 	%f278, %f274, %f210, %f847;
	fma.rn.f32 	%f279, %f274, %f212, %f846;
	fma.rn.f32 	%f280, %f274, %f214, %f845;
	fma.rn.f32 	%f281, %f274, %f216, %f844;
	fma.rn.f32 	%f282, %f274, %f218, %f843;
	ld.shared.f32 	%f283, [%r43+4];
	ld.shared.f32 	%f284, [%r47+512];
	fma.rn.f32 	%f285, %f283, %f284, %f205;
	ld.shared.f32 	%f286, [%r47+516];
	fma.rn.f32 	%f287, %f283, %f286, %f207;
	ld.shared.f32 	%f288, [%r47+520];
	fma.rn.f32 	%f289, %f283, %f288, %f209;
	ld.shared.f32 	%f290, [%r47+524];
	fma.rn.f32 	%f291, %f283, %f290, %f211;
	ld.shared.f32 	%f292, [%r47+528];
	fma.rn.f32 	%f293, %f283, %f292, %f213;
	ld.shared.f32 	%f294, [%r47+532];
	fma.rn.f32 	%f295, %f283, %f294, %f215;
	ld.shared.f32 	%f296, [%r47+536];
	fma.rn.f32 	%f297, %f283, %f296, %f217;
	ld.shared.f32 	%f298, [%r47+540];
	fma.rn.f32 	%f299, %f283, %f298, %f219;
	ld.shared.f32 	%f300, [%r43+36];
	fma.rn.f32 	%f301, %f300, %f284, %f221;
	fma.rn.f32 	%f302, %f300, %f286, %f222;
	fma.rn.f32 	%f303, %f300, %f288, %f223;
	fma.rn.f32 	%f304, %f300, %f290, %f224;
	fma.rn.f32 	%f305, %f300, %f292, %f225;
	fma.rn.f32 	%f306, %f300, %f294, %f226;
	fma.rn.f32 	%f307, %f300, %f296, %f227;
	fma.rn.f32 	%f308, %f300, %f298, %f228;
	ld.shared.f32 	%f309, [%r43+68];
	fma.rn.f32 	%f310, %f309, %f284, %f230;
	fma.rn.f32 	%f311, %f309, %f286, %f231;
	fma.rn.f32 	%f312, %f309, %f288, %f232;
	fma.rn.f32 	%f313, %f309, %f290, %f233;
	fma.rn.f32 	%f314, %f309, %f292, %f234;
	fma.rn.f32 	%f315, %f309, %f294, %f235;
	fma.rn.f32 	%f316, %f309, %f296, %f236;
	fma.rn.f32 	%f317, %f309, %f298, %f237;
	ld.shared.f32 	%f318, [%r43+100];
	fma.rn.f32 	%f319, %f318, %f284, %f239;
	fma.rn.f32 	%f320, %f318, %f286, %f240;
	fma.rn.f32 	%f321, %f318, %f288, %f241;
	fma.rn.f32 	%f322, %f318, %f290, %f242;
	fma.rn.f32 	%f323, %f318, %f292, %f243;
	fma.rn.f32 	%f324, %f318, %f294, %f244;
	fma.rn.f32 	%f325, %f318, %f296, %f245;
	fma.rn.f32 	%f326, %f318, %f298, %f246;
	ld.shared.f32 	%f327, [%r43+132];
	fma.rn.f32 	%f328, %f327, %f284, %f248;
	fma.rn.f32 	%f329, %f327, %f286, %f249;
	fma.rn.f32 	%f330, %f327, %f288, %f250;
	fma.rn.f32 	%f331, %f327, %f290, %f251;
	fma.rn.f32 	%f332, %f327, %f292, %f252;
	fma.rn.f32 	%f333, %f327, %f294, %f253;
	fma.rn.f32 	%f334, %f327, %f296, %f254;
	fma.rn.f32 	%f335, %f327, %f298, %f255;
	ld.shared.f32 	%f336, [%r43+164];
	fma.rn.f32 	%f337, %f336, %f284, %f257;
	fma.rn.f32 	%f338, %f336, %f286, %f258;
	fma.rn.f32 	%f339, %f336, %f288, %f259;
	fma.rn.f32 	%f340, %f336, %f290, %f260;
	fma.rn.f32 	%f341, %f336, %f292, %f261;
	fma.rn.f32 	%f342, %f336, %f294, %f262;
	fma.rn.f32 	%f343, %f336, %f296, %f263;
	fma.rn.f32 	%f344, %f336, %f298, %f264;
	ld.shared.f32 	%f345, [%r43+196];
	fma.rn.f32 	%f346, %f345, %f284, %f266;
	fma.rn.f32 	%f347, %f345, %f286, %f267;
	fma.rn.f32 	%f348, %f345, %f288, %f268;
	fma.rn.f32 	%f349, %f345, %f290, %f269;
	fma.rn.f32 	%f350, %f345, %f292, %f270;
	fma.rn.f32 	%f351, %f345, %f294, %f271;
	fma.rn.f32 	%f352, %f345, %f296, %f272;
	fma.rn.f32 	%f353, %f345, %f298, %f273;
	ld.shared.f32 	%f354, [%r43+228];
	fma.rn.f32 	%f355, %f354, %f284, %f275;
	fma.rn.f32 	%f356, %f354, %f286, %f276;
	fma.rn.f32 	%f357, %f354, %f288, %f277;
	fma.rn.f32 	%f358, %f354, %f290, %f278;
	fma.rn.f32 	%f359, %f354, %f292, %f279;
	fma.rn.f32 	%f360, %f354, %f294, %f280;
	fma.rn.f32 	%f361, %f354, %f296, %f281;
	fma.rn.f32 	%f362, %f354, %f298, %f282;
	ld.shared.f32 	%f363, [%r43+8];
	ld.shared.f32 	%f364, [%r47+1024];
	fma.rn.f32 	%f365, %f363, %f364, %f285;
	ld.shared.f32 	%f366, [%r47+1028];
	fma.rn.f32 	%f367, %f363, %f366, %f287;
	ld.shared.f32 	%f368, [%r47+1032];
	fma.rn.f32 	%f369, %f363, %f368, %f289;
	ld.shared.f32 	%f370, [%r47+1036];
	fma.rn.f32 	%f371, %f363, %f370, %f291;
	ld.shared.f32 	%f372, [%r47+1040];
	fma.rn.f32 	%f373, %f363, %f372, %f293;
	ld.shared.f32 	%f374, [%r47+1044];
	fma.rn.f32 	%f375, %f363, %f374, %f295;
	ld.shared.f32 	%f376, [%r47+1048];
	fma.rn.f32 	%f377, %f363, %f376, %f297;
	ld.shared.f32 	%f378, [%r47+1052];
	fma.rn.f32 	%f379, %f363, %f378, %f299;
	ld.shared.f32 	%f380, [%r43+40];
	fma.rn.f32 	%f381, %f380, %f364, %f301;
	fma.rn.f32 	%f382, %f380, %f366, %f302;
	fma.rn.f32 	%f383, %f380, %f368, %f303;
	fma.rn.f32 	%f384, %f380, %f370, %f304;
	fma.rn.f32 	%f385, %f380, %f372, %f305;
	fma.rn.f32 	%f386, %f380, %f374, %f306;
	fma.rn.f32 	%f387, %f380, %f376, %f307;
	fma.rn.f32 	%f388, %f380, %f378, %f308;
	ld.shared.f32 	%f389, [%r43+72];
	fma.rn.f32 	%f390, %f389, %f364, %f310;
	fma.rn.f32 	%f391, %f389, %f366, %f311;
	fma.rn.f32 	%f392, %f389, %f368, %f312;
	fma.rn.f32 	%f393, %f389, %f370, %f313;
	fma.rn.f32 	%f394, %f389, %f372, %f314;
	fma.rn.f32 	%f395, %f389, %f374, %f315;
	fma.rn.f32 	%f396, %f389, %f376, %f316;
	fma.rn.f32 	%f397, %f389, %f378, %f317;
	ld.shared.f32 	%f398, [%r43+104];
	fma.rn.f32 	%f399, %f398, %f364, %f319;
	fma.rn.f32 	%f400, %f398, %f366, %f320;
	fma.rn.f32 	%f401, %f398, %f368, %f321;
	fma.rn.f32 	%f402, %f398, %f370, %f322;
	fma.rn.f32 	%f403, %f398, %f372, %f323;
	fma.rn.f32 	%f404, %f398, %f374, %f324;
	fma.rn.f32 	%f405, %f398, %f376, %f325;
	fma.rn.f32 	%f406, %f398, %f378, %f326;
	ld.shared.f32 	%f407, [%r43+136];
	fma.rn.f32 	%f408, %f407, %f364, %f328;
	fma.rn.f32 	%f409, %f407, %f366, %f329;
	fma.rn.f32 	%f410, %f407, %f368, %f330;
	fma.rn.f32 	%f411, %f407, %f370, %f331;
	fma.rn.f32 	%f412, %f407, %f372, %f332;
	fma.rn.f32 	%f413, %f407, %f374, %f333;
	fma.rn.f32 	%f414, %f407, %f376, %f334;
	fma.rn.f32 	%f415, %f407, %f378, %f335;
	ld.shared.f32 	%f416, [%r43+168];
	fma.rn.f32 	%f417, %f416, %f364, %f337;
	fma.rn.f32 	%f418, %f416, %f366, %f338;
	fma.rn.f32 	%f419, %f416, %f368, %f339;
	fma.rn.f32 	%f420, %f416, %f370, %f340;
	fma.rn.f32 	%f421, %f416, %f372, %f341;
	fma.rn.f32 	%f422, %f416, %f374, %f342;
	fma.rn.f32 	%f423, %f416, %f376, %f343;
	fma.rn.f32 	%f424, %f416, %f378, %f344;
	ld.shared.f32 	%f425, [%r43+200];
	fma.rn.f32 	%f426, %f425, %f364, %f346;
	fma.rn.f32 	%f427, %f425, %f366, %f347;
	fma.rn.f32 	%f428, %f425, %f368, %f348;
	fma.rn.f32 	%f429, %f425, %f370, %f349;
	fma.rn.f32 	%f430, %f425, %f372, %f350;
	fma.rn.f32 	%f431, %f425, %f374, %f351;
	fma.rn.f32 	%f432, %f425, %f376, %f352;
	fma.rn.f32 	%f433, %f425, %f378, %f353;
	ld.shared.f32 	%f434, [%r43+232];
	fma.rn.f32 	%f435, %f434, %f364, %f355;
	fma.rn.f32 	%f436, %f434, %f366, %f356;
	fma.rn.f32 	%f437, %f434, %f368, %f357;
	fma.rn.f32 	%f438, %f434, %f370, %f358;
	fma.rn.f32 	%f439, %f434, %f372, %f359;
	fma.rn.f32 	%f440, %f434, %f374, %f360;
	fma.rn.f32 	%f441, %f434, %f376, %f361;
	fma.rn.f32 	%f442, %f434, %f378, %f362;
	ld.shared.f32 	%f443, [%r43+12];
	ld.shared.f32 	%f444, [%r47+1536];
	fma.rn.f32 	%f445, %f443, %f444, %f365;
	ld.shared.f32 	%f446, [%r47+1540];
	fma.rn.f32 	%f447, %f443, %f446, %f367;
	ld.shared.f32 	%f448, [%r47+1544];
	fma.rn.f32 	%f449, %f443, %f448, %f369;
	ld.shared.f32 	%f450, [%r47+1548];
	fma.rn.f32 	%f451, %f443, %f450, %f371;
	ld.shared.f32 	%f452, [%r47+1552];
	fma.rn.f32 	%f453, %f443, %f452, %f373;
	ld.shared.f32 	%f454, [%r47+1556];
	fma.rn.f32 	%f455, %f443, %f454, %f375;
	ld.shared.f32 	%f456, [%r47+1560];
	fma.rn.f32 	%f457, %f443, %f456, %f377;
	ld.shared.f32 	%f458, [%r47+1564];
	fma.rn.f32 	%f459, %f443, %f458, %f379;
	ld.shared.f32 	%f460, [%r43+44];
	fma.rn.f32 	%f461, %f460, %f444, %f381;
	fma.rn.f32 	%f462, %f460, %f446, %f382;
	fma.rn.f32 	%f463, %f460, %f448, %f383;
	fma.rn.f32 	%f464, %f460, %f450, %f384;
	fma.rn.f32 	%f465, %f460, %f452, %f385;
	fma.rn.f32 	%f466, %f460, %f454, %f386;
	fma.rn.f32 	%f467, %f460, %f456, %f387;
	fma.rn.f32 	%f468, %f460, %f458, %f388;
	ld.shared.f32 	%f469, [%r43+76];
	fma.rn.f32 	%f470, %f469, %f444, %f390;
	fma.rn.f32 	%f471, %f469, %f446, %f391;
	fma.rn.f32 	%f472, %f469, %f448, %f392;
	fma.rn.f32 	%f473, %f469, %f450, %f393;
	fma.rn.f32 	%f474, %f469, %f452, %f394;
	fma.rn.f32 	%f475, %f469, %f454, %f395;
	fma.rn.f32 	%f476, %f469, %f456, %f396;
	fma.rn.f32 	%f477, %f469, %f458, %f397;
	ld.shared.f32 	%f478, [%r43+108];
	fma.rn.f32 	%f479, %f478, %f444, %f399;
	fma.rn.f32 	%f480, %f478, %f446, %f400;
	fma.rn.f32 	%f481, %f478, %f448, %f401;
	fma.rn.f32 	%f482, %f478, %f450, %f402;
	fma.rn.f32 	%f483, %f478, %f452, %f403;
	fma.rn.f32 	%f484, %f478, %f454, %f404;
	fma.rn.f32 	%f485, %f478, %f456, %f405;
	fma.rn.f32 	%f486, %f478, %f458, %f406;
	ld.shared.f32 	%f487, [%r43+140];
	fma.rn.f32 	%f488, %f487, %f444, %f408;
	fma.rn.f32 	%f489, %f487, %f446, %f409;
	fma.rn.f32 	%f490, %f487, %f448, %f410;
	fma.rn.f32 	%f491, %f487, %f450, %f411;
	fma.rn.f32 	%f492, %f487, %f452, %f412;
	fma.rn.f32 	%f493, %f487, %f454, %f413;
	fma.rn.f32 	%f494, %f487, %f456, %f414;
	fma.rn.f32 	%f495, %f487, %f458, %f415;
	ld.shared.f32 	%f496, [%r43+172];
	fma.rn.f32 	%f497, %f496, %f444, %f417;
	fma.rn.f32 	%f498, %f496, %f446, %f418;
	fma.rn.f32 	%f499, %f496, %f448, %f419;
	fma.rn.f32 	%f500, %f496, %f450, %f420;
	fma.rn.f32 	%f501, %f496, %f452, %f421;
	fma.rn.f32 	%f502, %f496, %f454, %f422;
	fma.rn.f32 	%f503, %f496, %f456, %f423;
	fma.rn.f32 	%f504, %f496, %f458, %f424;
	ld.shared.f32 	%f505, [%r43+204];
	fma.rn.f32 	%f506, %f505, %f444, %f426;
	fma.rn.f32 	%f507, %f505, %f446, %f427;
	fma.rn.f32 	%f508, %f505, %f448, %f428;
	fma.rn.f32 	%f509, %f505, %f450, %f429;
	fma.rn.f32 	%f510, %f505, %f452, %f430;
	fma.rn.f32 	%f511, %f505, %f454, %f431;
	fma.rn.f32 	%f512, %f505, %f456, %f432;
	fma.rn.f32 	%f513, %f505, %f458, %f433;
	ld.shared.f32 	%f514, [%r43+236];
	fma.rn.f32 	%f515, %f514, %f444, %f435;
	fma.rn.f32 	%f516, %f514, %f446, %f436;
	fma.rn.f32 	%f517, %f514, %f448, %f437;
	fma.rn.f32 	%f518, %f514, %f450, %f438;
	fma.rn.f32 	%f519, %f514, %f452, %f439;
	fma.rn.f32 	%f520, %f514, %f454, %f440;
	fma.rn.f32 	%f521, %f514, %f456, %f441;
	fma.rn.f32 	%f522, %f514, %f458, %f442;
	ld.shared.f32 	%f523, [%r43+16];
	ld.shared.f32 	%f524, [%r47+2048];
	fma.rn.f32 	%f525, %f523, %f524, %f445;
	ld.shared.f32 	%f526, [%r47+2052];
	fma.rn.f32 	%f527, %f523, %f526, %f447;
	ld.shared.f32 	%f528, [%r47+2056];
	fma.rn.f32 	%f529, %f523, %f528, %f449;
	ld.shared.f32 	%f530, [%r47+2060];
	fma.rn.f32 	%f531, %f523, %f530, %f451;
	ld.shared.f32 	%f532, [%r47+2064];
	fma.rn.f32 	%f533, %f523, %f532, %f453;
	ld.shared.f32 	%f534, [%r47+2068];
	fma.rn.f32 	%f535, %f523, %f534, %f455;
	ld.shared.f32 	%f536, [%r47+2072];
	fma.rn.f32 	%f537, %f523, %f536, %f457;
	ld.shared.f32 	%f538, [%r47+2076];
	fma.rn.f32 	%f539, %f523, %f538, %f459;
	ld.shared.f32 	%f540, [%r43+48];
	fma.rn.f32 	%f541, %f540, %f524, %f461;
	fma.rn.f32 	%f542, %f540, %f526, %f462;
	fma.rn.f32 	%f543, %f540, %f528, %f463;
	fma.rn.f32 	%f544, %f540, %f530, %f464;
	fma.rn.f32 	%f545, %f540, %f532, %f465;
	fma.rn.f32 	%f546, %f540, %f534, %f466;
	fma.rn.f32 	%f547, %f540, %f536, %f467;
	fma.rn.f32 	%f548, %f540, %f538, %f468;
	ld.shared.f32 	%f549, [%r43+80];
	fma.rn.f32 	%f550, %f549, %f524, %f470;
	fma.rn.f32 	%f551, %f549, %f526, %f471;
	fma.rn.f32 	%f552, %f549, %f528, %f472;
	fma.rn.f32 	%f553, %f549, %f530, %f473;
	fma.rn.f32 	%f554, %f549, %f532, %f474;
	fma.rn.f32 	%f555, %f549, %f534, %f475;
	fma.rn.f32 	%f556, %f549, %f536, %f476;
	fma.rn.f32 	%f557, %f549, %f538, %f477;
	ld.shared.f32 	%f558, [%r43+112];
	fma.rn.f32 	%f559, %f558, %f524, %f479;
	fma.rn.f32 	%f560, %f558, %f526, %f480;
	fma.rn.f32 	%f561, %f558, %f528, %f481;
	fma.rn.f32 	%f562, %f558, %f530, %f482;
	fma.rn.f32 	%f563, %f558, %f532, %f483;
	fma.rn.f32 	%f564, %f558, %f534, %f484;
	fma.rn.f32 	%f565, %f558, %f536, %f485;
	fma.rn.f32 	%f566, %f558, %f538, %f486;
	ld.shared.f32 	%f567, [%r43+144];
	fma.rn.f32 	%f568, %f567, %f524, %f488;
	fma.rn.f32 	%f569, %f567, %f526, %f489;
	fma.rn.f32 	%f570, %f567, %f528, %f490;
	fma.rn.f32 	%f571, %f567, %f530, %f491;
	fma.rn.f32 	%f572, %f567, %f532, %f492;
	fma.rn.f32 	%f573, %f567, %f534, %f493;
	fma.rn.f32 	%f574, %f567, %f536, %f494;
	fma.rn.f32 	%f575, %f567, %f538, %f495;
	ld.shared.f32 	%f576, [%r43+176];
	fma.rn.f32 	%f577, %f576, %f524, %f497;
	fma.rn.f32 	%f578, %f576, %f526, %f498;
	fma.rn.f32 	%f579, %f576, %f528, %f499;
	fma.rn.f32 	%f580, %f576, %f530, %f500;
	fma.rn.f32 	%f581, %f576, %f532, %f501;
	fma.rn.f32 	%f582, %f576, %f534, %f502;
	fma.rn.f32 	%f583, %f576, %f536, %f503;
	fma.rn.f32 	%f584, %f576, %f538, %f504;
	ld.shared.f32 	%f585, [%r43+208];
	fma.rn.f32 	%f586, %f585, %f524, %f506;
	fma.rn.f32 	%f587, %f585, %f526, %f507;
	fma.rn.f32 	%f588, %f585, %f528, %f508;
	fma.rn.f32 	%f589, %f585, %f530, %f509;
	fma.rn.f32 	%f590, %f585, %f532, %f510;
	fma.rn.f32 	%f591, %f585, %f534, %f511;
	fma.rn.f32 	%f592, %f585, %f536, %f512;
	fma.rn.f32 	%f593, %f585, %f538, %f513;
	ld.shared.f32 	%f594, [%r43+240];
	fma.rn.f32 	%f595, %f594, %f524, %f515;
	fma.rn.f32 	%f596, %f594, %f526, %f516;
	fma.rn.f32 	%f597, %f594, %f528, %f517;
	fma.rn.f32 	%f598, %f594, %f530, %f518;
	fma.rn.f32 	%f599, %f594, %f532, %f519;
	fma.rn.f32 	%f600, %f594, %f534, %f520;
	fma.rn.f32 	%f601, %f594, %f536, %f521;
	fma.rn.f32 	%f602, %f594, %f538, %f522;
	ld.shared.f32 	%f603, [%r43+20];
	ld.shared.f32 	%f604, [%r47+2560];
	fma.rn.f32 	%f605, %f603, %f604, %f525;
	ld.shared.f32 	%f606, [%r47+2564];
	fma.rn.f32 	%f607, %f603, %f606, %f527;
	ld.shared.f32 	%f608, [%r47+2568];
	fma.rn.f32 	%f609, %f603, %f608, %f529;
	ld.shared.f32 	%f610, [%r47+2572];
	fma.rn.f32 	%f611, %f603, %f610, %f531;
	ld.shared.f32 	%f612, [%r47+2576];
	fma.rn.f32 	%f613, %f603, %f612, %f533;
	ld.shared.f32 	%f614, [%r47+2580];
	fma.rn.f32 	%f615, %f603, %f614, %f535;
	ld.shared.f32 	%f616, [%r47+2584];
	fma.rn.f32 	%f617, %f603, %f616, %f537;
	ld.shared.f32 	%f618, [%r47+2588];
	fma.rn.f32 	%f619, %f603, %f618, %f539;
	ld.shared.f32 	%f620, [%r43+52];
	fma.rn.f32 	%f621, %f620, %f604, %f541;
	fma.rn.f32 	%f622, %f620, %f606, %f542;
	fma.rn.f32 	%f623, %f620, %f608, %f543;
	fma.rn.f32 	%f624, %f620, %f610, %f544;
	fma.rn.f32 	%f625, %f620, %f612, %f545;
	fma.rn.f32 	%f626, %f620, %f614, %f546;
	fma.rn.f32 	%f627, %f620, %f616, %f547;
	fma.rn.f32 	%f628, %f620, %f618, %f548;
	ld.shared.f32 	%f629, [%r43+84];
	fma.rn.f32 	%f630, %f629, %f604, %f550;
	fma.rn.f32 	%f631, %f629, %f606, %f551;
	fma.rn.f32 	%f632, %f629, %f608, %f552;
	fma.rn.f32 	%f633, %f629, %f610, %f553;
	fma.rn.f32 	%f634, %f629, %f612, %f554;
	fma.rn.f32 	%f635, %f629, %f614, %f555;
	fma.rn.f32 	%f636, %f629, %f616, %f556;
	fma.rn.f32 	%f637, %f629, %f618, %f557;
	ld.shared.f32 	%f638, [%r43+116];
	fma.rn.f32 	%f639, %f638, %f604, %f559;
	fma.rn.f32 	%f640, %f638, %f606, %f560;
	fma.rn.f32 	%f641, %f638, %f608, %f561;
	fma.rn.f32 	%f642, %f638, %f610, %f562;
	fma.rn.f32 	%f643, %f638, %f612, %f563;
	fma.rn.f32 	%f644, %f638, %f614, %f564;
	fma.rn.f32 	%f645, %f638, %f616, %f565;
	fma.rn.f32 	%f646, %f638, %f618, %f566;
	ld.shared.f32 	%f647, [%r43+148];
	fma.rn.f32 	%f648, %f647, %f604, %f568;
	fma.rn.f32 	%f649, %f647, %f606, %f569;
	fma.rn.f32 	%f650, %f647, %f608, %f570;
	fma.rn.f32 	%f651, %f647, %f610, %f571;
	fma.rn.f32 	%f652, %f647, %f612, %f572;
	fma.rn.f32 	%f653, %f647, %f614, %f573;
	fma.rn.f32 	%f654, %f647, %f616, %f574;
	fma.rn.f32 	%f655, %f647, %f618, %f575;
	ld.shared.f32 	%f656, [%r43+180];
	fma.rn.f32 	%f657, %f656, %f604, %f577;
	fma.rn.f32 	%f658, %f656, %f606, %f578;
	fma.rn.f32 	%f659, %f656, %f608, %f579;
	fma.rn.f32 	%f660, %f656, %f610, %f580;
	fma.rn.f32 	%f661, %f656, %f612, %f581;
	fma.rn.f32 	%f662, %f656, %f614, %f582;
	fma.rn.f32 	%f663, %f656, %f616, %f583;
	fma.rn.f32 	%f664, %f656, %f618, %f584;
	ld.shared.f32 	%f665, [%r43+212];
	fma.rn.f32 	%f666, %f665, %f604, %f586;
	fma.rn.f32 	%f667, %f665, %f606, %f587;
	fma.rn.f32 	%f668, %f665, %f608, %f588;
	fma.rn.f32 	%f669, %f665, %f610, %f589;
	fma.rn.f32 	%f670, %f665, %f612, %f590;
	fma.rn.f32 	%f671, %f665, %f614, %f591;
	fma.rn.f32 	%f672, %f665, %f616, %f592;
	fma.rn.f32 	%f673, %f665, %f618, %f593;
	ld.shared.f32 	%f674, [%r43+244];
	fma.rn.f32 	%f675, %f674, %f604, %f595;
	fma.rn.f32 	%f676, %f674, %f606, %f596;
	fma.rn.f32 	%f677, %f674, %f608, %f597;
	fma.rn.f32 	%f678, %f674, %f610, %f598;
	fma.rn.f32 	%f679, %f674, %f612, %f599;
	fma.rn.f32 	%f680, %f674, %f614, %f600;
	fma.rn.f32 	%f681, %f674, %f616, %f601;
	fma.rn.f32 	%f682, %f674, %f618, %f602;
	ld.shared.f32 	%f683, [%r43+24];
	ld.shared.f32 	%f684, [%r47+3072];
	fma.rn.f32 	%f685, %f683, %f684, %f605;
	ld.shared.f32 	%f686, [%r47+3076];
	fma.rn.f32 	%f687, %f683, %f686, %f607;
	ld.shared.f32 	%f688, [%r47+3080];
	fma.rn.f32 	%f689, %f683, %f688, %f609;
	ld.shared.f32 	%f690, [%r47+3084];
	fma.rn.f32 	%f691, %f683, %f690, %f611;
	ld.shared.f32 	%f692, [%r47+3088];
	fma.rn.f32 	%f693, %f683, %f692, %f613;
	ld.shared.f32 	%f694, [%r47+3092];
	fma.rn.f32 	%f695, %f683, %f694, %f615;
	ld.shared.f32 	%f696, [%r47+3096];
	fma.rn.f32 	%f697, %f683, %f696, %f617;
	ld.shared.f32 	%f698, [%r47+3100];
	fma.rn.f32 	%f699, %f683, %f698, %f619;
	ld.shared.f32 	%f700, [%r43+56];
	fma.rn.f32 	%f701, %f700, %f684, %f621;
	fma.rn.f32 	%f702, %f700, %f686, %f622;
	fma.rn.f32 	%f703, %f700, %f688, %f623;
	fma.rn.f32 	%f704, %f700, %f690, %f624;
	fma.rn.f32 	%f705, %f700, %f692, %f625;
	fma.rn.f32 	%f706, %f700, %f694, %f626;
	fma.rn.f32 	%f707, %f700, %f696, %f627;
	fma.rn.f32 	%f708, %f700, %f698, %f628;
	ld.shared.f32 	%f709, [%r43+88];
	fma.rn.f32 	%f710, %f709, %f684, %f630;
	fma.rn.f32 	%f711, %f709, %f686, %f631;
	fma.rn.f32 	%f712, %f709, %f688, %f632;
	fma.rn.f32 	%f713, %f709, %f690, %f633;
	fma.rn.f32 	%f714, %f709, %f692, %f634;
	fma.rn.f32 	%f715, %f709, %f694, %f635;
	fma.rn.f32 	%f716, %f709, %f696, %f636;
	fma.rn.f32 	%f717, %f709, %f698, %f637;
	ld.shared.f32 	%f718, [%r43+120];
	fma.rn.f32 	%f719, %f718, %f684, %f639;
	fma.rn.f32 	%f720, %f718, %f686, %f640;
	fma.rn.f32 	%f721, %f718, %f688, %f641;
	fma.rn.f32 	%f722, %f718, %f690, %f642;
	fma.rn.f32 	%f723, %f718, %f692, %f643;
	fma.rn.f32 	%f724, %f718, %f694, %f644;
	fma.rn.f32 	%f725, %f718, %f696, %f645;
	fma.rn.f32 	%f726, %f718, %f698, %f646;
	ld.shared.f32 	%f727, [%r43+152];
	fma.rn.f32 	%f728, %f727, %f684, %f648;
	fma.rn.f32 	%f729, %f727, %f686, %f649;
	fma.rn.f32 	%f730, %f727, %f688, %f650;
	fma.rn.f32 	%f731, %f727, %f690, %f651;
	fma.rn.f32 	%f732, %f727, %f692, %f652;
	fma.rn.f32 	%f733, %f727, %f694, %f653;
	fma.rn.f32 	%f734, %f727, %f696, %f654;
	fma.rn.f32 	%f735, %f727, %f698, %f655;
	ld.shared.f32 	%f736, [%r43+184];
	fma.rn.f32 	%f737, %f736, %f684, %f657;
	fma.rn.f32 	%f738, %f736, %f686, %f658;
	fma.rn.f32 	%f739, %f736, %f688, %f659;
	fma.rn.f32 	%f740, %f736, %f690, %f660;
	fma.rn.f32 	%f741, %f736, %f692, %f661;
	fma.rn.f32 	%f742, %f736, %f694, %f662;
	fma.rn.f32 	%f743, %f736, %f696, %f663;
	fma.rn.f32 	%f744, %f736, %f698, %f664;
	ld.shared.f32 	%f745, [%r43+216];
	fma.rn.f32 	%f746, %f745, %f684, %f666;
	fma.rn.f32 	%f747, %f745, %f686, %f667;
	fma.rn.f32 	%f748, %f745, %f688, %f668;
	fma.rn.f32 	%f749, %f745, %f690, %f669;
	fma.rn.f32 	%f750, %f745, %f692, %f670;
	fma.rn.f32 	%f751, %f745, %f694, %f671;
	fma.rn.f32 	%f752, %f745, %f696, %f672;
	fma.rn.f32 	%f753, %f745, %f698, %f673;
	ld.shared.f32 	%f754, [%r43+248];
	fma.rn.f32 	%f755, %f754, %f684, %f675;
	fma.rn.f32 	%f756, %f754, %f686, %f676;
	fma.rn.f32 	%f757, %f754, %f688, %f677;
	fma.rn.f32 	%f758, %f754, %f690, %f678;
	fma.rn.f32 	%f759, %f754, %f692, %f679;
	fma.rn.f32 	%f760, %f754, %f694, %f680;
	fma.rn.f32 	%f761, %f754, %f696, %f681;
	fma.rn.f32 	%f762, %f754, %f698, %f682;
	ld.shared.f32 	%f763, [%r43+28];
	ld.shared.f32 	%f764, [%r47+3584];
	fma.rn.f32 	%f906, %f763, %f764, %f685;
	ld.shared.f32 	%f765, [%r47+3588];
	fma.rn.f32 	%f905, %f763, %f765, %f687;
	ld.shared.f32 	%f766, [%r47+3592];
	fma.rn.f32 	%f904, %f763, %f766, %f689;
	ld.shared.f32 	%f767, [%r47+3596];
	fma.rn.f32 	%f903, %f763, %f767, %f691;
	ld.shared.f32 	%f768, [%r47+3600];
	fma.rn.f32 	%f902, %f763, %f768, %f693;
	ld.shared.f32 	%f769, [%r47+3604];
	fma.rn.f32 	%f901, %f763, %f769, %f695;
	ld.shared.f32 	%f770, [%r47+3608];
	fma.rn.f32 	%f900, %f763, %f770, %f697;
	ld.shared.f32 	%f771, [%r47+3612];
	fma.rn.f32 	%f899, %f763, %f771, %f699;
	ld.shared.f32 	%f772, [%r43+60];
	fma.rn.f32 	%f898, %f772, %f764, %f701;
	fma.rn.f32 	%f897, %f772, %f765, %f702;
	fma.rn.f32 	%f896, %f772, %f766, %f703;
	fma.rn.f32 	%f895, %f772, %f767, %f704;
	fma.rn.f32 	%f894, %f772, %f768, %f705;
	fma.rn.f32 	%f893, %f772, %f769, %f706;
	fma.rn.f32 	%f892, %f772, %f770, %f707;
	fma.rn.f32 	%f891, %f772, %f771, %f708;
	ld.shared.f32 	%f773, [%r43+92];
	fma.rn.f32 	%f890, %f773, %f764, %f710;
	fma.rn.f32 	%f889, %f773, %f765, %f711;
	fma.rn.f32 	%f888, %f773, %f766, %f712;
	fma.rn.f32 	%f887, %f773, %f767, %f713;
	fma.rn.f32 	%f886, %f773, %f768, %f714;
	fma.rn.f32 	%f885, %f773, %f769, %f715;
	fma.rn.f32 	%f884, %f773, %f770, %f716;
	fma.rn.f32 	%f883, %f773, %f771, %f717;
	ld.shared.f32 	%f774, [%r43+124];
	fma.rn.f32 	%f882, %f774, %f764, %f719;
	fma.rn.f32 	%f881, %f774, %f765, %f720;
	fma.rn.f32 	%f880, %f774, %f766, %f721;
	fma.rn.f32 	%f879, %f774, %f767, %f722;
	fma.rn.f32 	%f878, %f774, %f768, %f723;
	fma.rn.f32 	%f877, %f774, %f769, %f724;
	fma.rn.f32 	%f876, %f774, %f770, %f725;
	fma.rn.f32 	%f875, %f774, %f771, %f726;
	ld.shared.f32 	%f775, [%r43+156];
	fma.rn.f32 	%f874, %f775, %f764, %f728;
	fma.rn.f32 	%f873, %f775, %f765, %f729;
	fma.rn.f32 	%f872, %f775, %f766, %f730;
	fma.rn.f32 	%f871, %f775, %f767, %f731;
	fma.rn.f32 	%f870, %f775, %f768, %f732;
	fma.rn.f32 	%f869, %f775, %f769, %f733;
	fma.rn.f32 	%f868, %f775, %f770, %f734;
	fma.rn.f32 	%f867, %f775, %f771, %f735;
	ld.shared.f32 	%f776, [%r43+188];
	fma.rn.f32 	%f866, %f776, %f764, %f737;
	fma.rn.f32 	%f865, %f776, %f765, %f738;
	fma.rn.f32 	%f864, %f776, %f766, %f739;
	fma.rn.f32 	%f863, %f776, %f767, %f740;
	fma.rn.f32 	%f862, %f776, %f768, %f741;
	fma.rn.f32 	%f861, %f776, %f769, %f742;
	fma.rn.f32 	%f860, %f776, %f770, %f743;
	fma.rn.f32 	%f859, %f776, %f771, %f744;
	ld.shared.f32 	%f777, [%r43+220];
	fma.rn.f32 	%f858, %f777, %f764, %f746;
	fma.rn.f32 	%f857, %f777, %f765, %f747;
	fma.rn.f32 	%f856, %f777, %f766, %f748;
	fma.rn.f32 	%f855, %f777, %f767, %f749;
	fma.rn.f32 	%f854, %f777, %f768, %f750;
	fma.rn.f32 	%f853, %f777, %f769, %f751;
	fma.rn.f32 	%f852, %f777, %f770, %f752;
	fma.rn.f32 	%f851, %f777, %f771, %f753;
	ld.shared.f32 	%f778, [%r43+252];
	fma.rn.f32 	%f850, %f778, %f764, %f755;
	fma.rn.f32 	%f849, %f778, %f765, %f756;
	fma.rn.f32 	%f848, %f778, %f766, %f757;
	fma.rn.f32 	%f847, %f778, %f767, %f758;
	fma.rn.f32 	%f846, %f778, %f768, %f759;
	fma.rn.f32 	%f845, %f778, %f769, %f760;
	fma.rn.f32 	%f844, %f778, %f770, %f761;
	fma.rn.f32 	%f843, %f778, %f771, %f762;
	bar.sync 	0;
	add.s32 	%r65, %r65, 1;
	setp.eq.s32 	%p2, %r65, 0;
	add.s32 	%r64, %r64, 8;
	shl.b32 	%r48, %r61, 3;
	add.s32 	%r63, %r63, %r48;
	@%p2 bra 	$L__BB1_3;
	bra.uni 	$L__BB1_2;
$L__BB1_3:
	ld.param.u32 	%r62, [_Z22sgemm_thread_tile_vec4PfS_S_iii_param_4];
	ld.param.u64 	%rd23, [_Z22sgemm_thread_tile_vec4PfS_S_iii_param_2];
	cvta.to.global.u64 	%rd10, %rd23;
	mov.u32 	%r49, %tid.y;
	shl.b32 	%r50, %r49, 3;
	mov.u32 	%r51, %ctaid.y;
	shl.b32 	%r52, %r51, 7;
	add.s32 	%r53, %r52, %r50;
	mov.u32 	%r54, %tid.x;
	shl.b32 	%r55, %r54, 3;
	mov.u32 	%r56, %ctaid.x;
	shl.b32 	%r57, %r56, 7;
	add.s32 	%r58, %r57, %r55;
	mad.lo.s32 	%r59, %r53, %r62, %r58;
	mul.wide.s32 	%rd11, %r59, 4;
	add.s64 	%rd12, %rd10, %rd11;
	st.global.v4.f32 	[%rd12], {%f906, %f905, %f904, %f903};
	st.global.v4.f32 	[%rd12+16], {%f902, %f901, %f900, %f899};
	mul.wide.s32 	%rd13, %r62, 4;
	add.s64 	%rd14, %rd12, %rd13;
	st.global.v4.f32 	[%rd14], {%f898, %f897, %f896, %f895};
	st.global.v4.f32 	[%rd14+16], {%f894, %f893, %f892, %f891};
	add.s64 	%rd15, %rd14, %rd13;
	st.global.v4.f32 	[%rd15], {%f890, %f889, %f888, %f887};
	st.global.v4.f32 	[%rd15+16], {%f886, %f885, %f884, %f883};
	add.s64 	%rd16, %rd15, %rd13;
	st.global.v4.f32 	[%rd16], {%f882, %f881, %f880, %f879};
	st.global.v4.f32 	[%rd16+16], {%f878, %f877, %f876, %f875};
	add.s64 	%rd17, %rd16, %rd13;
	st.global.v4.f32 	[%rd17], {%f874, %f873, %f872, %f871};
	st.global.v4.f32 	[%rd17+16], {%f870, %f869, %f868, %f867};
	add.s64 	%rd18, %rd17, %rd13;
	st.global.v4.f32 	[%rd18], {%f866, %f865, %f864, %f863};
	st.global.v4.f32 	[%rd18+16], {%f862, %f861, %f860, %f859};
	add.s64 	%rd19, %rd18, %rd13;
	st.global.v4.f32 	[%rd19], {%f858, %f857, %f856, %f855};
	st.global.v4.f32 	[%rd19+16], {%f854, %f853, %f852, %f851};
	add.s64 	%rd20, %rd19, %rd13;
	st.global.v4.f32 	[%rd20], {%f850, %f849, %f848, %f847};
	st.global.v4.f32 	[%rd20+16], {%f846, %f845, %f844, %f843};
	ret;

}
	// .globl	_Z9sgemv_k32PfS_S_ii
.visible .entry _Z9sgemv_k32PfS_S_ii(
	.param .u64 .ptr .align 1 _Z9sgemv_k32PfS_S_ii_param_0,
	.param .u64 .ptr .align 1 _Z9sgemv_k32PfS_S_ii_param_1,
	.param .u64 .ptr .align 1 _Z9sgemv_k32PfS_S_ii_param_2,
	.param .u32 _Z9sgemv_k32PfS_S_ii_param_3,
	.param .u32 _Z9sgemv_k32PfS_S_ii_param_4
)
{
	.reg .pred 	%p<16>;
	.reg .b32 	%r<64>;
	.reg .b32 	%f<78>;
	.reg .b64 	%rd<37>;

	ld.param.u64 	%rd4, [_Z9sgemv_k32PfS_S_ii_param_0];
	ld.param.u64 	%rd5, [_Z9sgemv_k32PfS_S_ii_param_1];
	ld.param.u64 	%rd3, [_Z9sgemv_k32PfS_S_ii_param_2];
	ld.param.u32 	%r23, [_Z9sgemv_k32PfS_S_ii_param_3];
	ld.param.u32 	%r22, [_Z9sgemv_k32PfS_S_ii_param_4];
	cvta.to.global.u64 	%rd1, %rd5;
	cvta.to.global.u64 	%rd2, %rd4;
	mov.u32 	%r24, %tid.x;
	mov.u32 	%r25, %tid.y;
	mov.u32 	%r26, %ctaid.x;
	and.b32  	%r1, %r24, 31;
	mov.u32 	%r27, %ntid.y;
	mad.lo.s32 	%r2, %r26, %r27, %r25;
	setp.ge.s32 	%p1, %r2, %r23;
	@%p1 bra 	$L__BB2_15;
	setp.lt.s32 	%p2, %r22, 1;
	mov.f32 	%f77, 0f00000000;
	@%p2 bra 	$L__BB2_13;
	add.s32 	%r3, %r22, 31;
	shr.u32 	%r4, %r3, 5;
	mul.lo.s32 	%r5, %r22, %r2;
	and.b32  	%r6, %r4, 7;
	setp.lt.u32 	%p3, %r22, 225;
	mov.f32 	%f77, 0f00000000;
	mov.b32 	%r58, 0;
	@%p3 bra 	$L__BB2_5;
	and.b32  	%r58, %r4, 67108856;
	and.b32  	%r30, %r4, 67108856;
	neg.s32 	%r63, %r30;
	or.b32  	%r62, %r1, 128;
	add.s32 	%r61, %r5, %r1;
	mov.f32 	%f77, 0f00000000;
$L__BB2_4:
	.pragma "nounroll";
	add.s32 	%r31, %r62, -128;
	mul.wide.s32 	%rd6, %r61, 4;
	add.s64 	%rd7, %rd2, %rd6;
	ld.global.f32 	%f18, [%rd7];
	mul.wide.u32 	%rd8, %r31, 4;
	add.s64 	%rd9, %rd1, %rd8;
	ld.global.f32 	%f19, [%rd9];
	fma.rn.f32 	%f20, %f18, %f19, %f77;
	ld.global.f32 	%f21, [%rd7+128];
	ld.global.f32 	%f22, [%rd9+128];
	fma.rn.f32 	%f23, %f21, %f22, %f20;
	ld.global.f32 	%f24, [%rd7+256];
	ld.global.f32 	%f25, [%rd9+256];
	fma.rn.f32 	%f26, %f24, %f25, %f23;
	add.s32 	%r32, %r62, -32;
	ld.global.f32 	%f27, [%rd7+384];
	mul.wide.u32 	%rd10, %r32, 4;
	add.s64 	%rd11, %rd1, %rd10;
	ld.global.f32 	%f28, [%rd11];
	fma.rn.f32 	%f29, %f27, %f28, %f26;
	add.s32 	%r33, %r62, 96;
	ld.global.f32 	%f30, [%rd7+512];
	mul.wide.u32 	%rd12, %r62, 4;
	add.s64 	%rd13, %rd1, %rd12;
	ld.global.f32 	%f31, [%rd13];
	fma.rn.f32 	%f32, %f30, %f31, %f29;
	add.s32 	%r34, %r62, 32;
	ld.global.f32 	%f33, [%rd7+640];
	mul.wide.u32 	%rd14, %r34, 4;
	add.s64 	%rd15, %rd1, %rd14;
	ld.global.f32 	%f34, [%rd15];
	fma.rn.f32 	%f35, %f33, %f34, %f32;
	add.s32 	%r35, %r62, 64;
	ld.global.f32 	%f36, [%rd7+768];
	mul.wide.u32 	%rd16, %r35, 4;
	add.s64 	%rd17, %rd1, %rd16;
	ld.global.f32 	%f37, [%rd17];
	fma.rn.f32 	%f38, %f36, %f37, %f35;
	ld.global.f32 	%f39, [%rd7+896];
	mul.wide.u32 	%rd18, %r33, 4;
	add.s64 	%rd19, %rd1, %rd18;
	ld.global.f32 	%f40, [%rd19];
	fma.rn.f32 	%f77, %f39, %f40, %f38;
	add.s32 	%r63, %r63, 8;
	add.s32 	%r62, %r62, 256;
	add.s32 	%r61, %r61, 256;
	setp.eq.s32 	%p4, %r63, 0;
	@%p4 bra 	$L__BB2_5;
	bra.uni 	$L__BB2_4;
$L__BB2_5:
	setp.eq.s32 	%p5, %r6, 0;
	@%p5 bra 	$L__BB2_13;
	setp.lt.u32 	%p6, %r6, 4;
	@%p6 bra 	$L__BB2_8;
	shl.b32 	%r36, %r58, 5;
	or.b32  	%r37, %r36, %r1;
	add.s32 	%r38, %r37, %r5;
	mul.wide.s32 	%rd20, %r38, 4;
	add.s64 	%rd21, %rd2, %rd20;
	ld.global.f32 	%f42, [%rd21];
	mul.wide.u32 	%rd22, %r37, 4;
	add.s64 	%rd23, %rd1, %rd22;
	ld.global.f32 	%f43, [%rd23];
	fma.rn.f32 	%f44, %f42, %f43, %f77;
	ld.global.f32 	%f45, [%rd21+128];
	ld.global.f32 	%f46, [%rd23+128];
	fma.rn.f32 	%f47, %f45, %f46, %f44;
	ld.global.f32 	%f48, [%rd21+256];
	ld.global.f32 	%f49, [%rd23+256];
	fma.rn.f32 	%f50, %f48, %f49, %f47;
	ld.global.f32 	%f51, [%rd21+384];
	ld.global.f32 	%f52, [%rd23+384];
	fma.rn.f32 	%f77, %f51, %f52, %f50;
	add.s32 	%r58, %r58, 4;
$L__BB2_8:
	and.b32  	%r39, %r4, 3;
	setp.eq.s32 	%p7, %r39, 0;
	@%p7 bra 	$L__BB2_13;
	setp.eq.s32 	%p8, %r39, 1;
	@%p8 bra 	$L__BB2_11;
	shl.b32 	%r40, %r58, 5;
	or.b32  	%r41, %r40, %r1;
	add.s32 	%r42, %r41, %r5;
	mul.wide.s32 	%rd24, %r42, 4;
	add.s64 	%rd25, %rd2, %rd24;
	ld.global.f32 	%f54, [%rd25];
	mul.wide.u32 	%rd26, %r41, 4;
	add.s64 	%rd27, %rd1, %rd26;
	ld.global.f32 	%f55, [%rd27];
	fma.rn.f32 	%f56, %f54, %f55, %f77;
	add.s32 	%r43, %r41, 32;
	ld.global.f32 	%f57, [%rd25+128];
	mul.wide.u32 	%rd28, %r43, 4;
	add.s64 	%rd29, %rd1, %rd28;
	ld.global.f32 	%f58, [%rd29];
	fma.rn.f32 	%f77, %f57, %f58, %f56;
	add.s32 	%r58, %r58, 2;
$L__BB2_11:
	and.b32  	%r44, %r3, 32;
	setp.eq.s32 	%p9, %r44, 0;
	@%p9 bra 	$L__BB2_13;
	shl.b32 	%r45, %r58, 5;
	or.b32  	%r46, %r45, %r1;
	add.s32 	%r47, %r46, %r5;
	mul.wide.s32 	%rd30, %r47, 4;
	add.s64 	%rd31, %rd2, %rd30;
	ld.global.f32 	%f59, [%rd31];
	mul.wide.u32 	%rd32, %r46, 4;
	add.s64 	%rd33, %rd1, %rd32;
	ld.global.f32 	%f60, [%rd33];
	fma.rn.f32 	%f77, %f59, %f60, %f77;
$L__BB2_13:
	mov.b32 	%r48, %f77;
	shfl.sync.bfly.b32	%r49|%p10, %r48, 16, 31, -1;
	mov.b32 	%f61, %r49;
	add.f32 	%f62, %f77, %f61;
	mov.b32 	%r50, %f62;
	shfl.sync.bfly.b32	%r51|%p11, %r50, 8, 31, -1;
	mov.b32 	%f63, %r51;
	add.f32 	%f64, %f62, %f63;
	mov.b32 	%r52, %f64;
	shfl.sync.bfly.b32	%r53|%p12, %r52, 4, 31, -1;
	mov.b32 	%f65, %r53;
	add.f32 	%f66, %f64, %f65;
	mov.b32 	%r54, %f66;
	shfl.sync.bfly.b32	%r55|%p13, %r54, 2, 31, -1;
	mov.b32 	%f67, %r55;
	add.f32 	%f68, %f66, %f67;
	mov.b32 	%r56, %f68;
	shfl.sync.bfly.b32	%r57|%p14, %r56, 1, 31, -1;
	mov.b32 	%f69, %r57;
	add.f32 	%f13, %f68, %f69;
	setp.ne.s32 	%p15, %r1, 0;
	@%p15 bra 	$L__BB2_15;
	cvta.to.global.u64 	%rd34, %rd3;
	mul.wide.s32 	%rd35, %r2, 4;
	add.s64 	%rd36, %rd34, %rd35;
	st.global.f32 	[%rd36], %f13;
$L__BB2_15:
	ret;

}
	// .globl	_Z10sgemv_k128PfS_S_ii
.visible .entry _Z10sgemv_k128PfS_S_ii(
	.param .u64 .ptr .align 1 _Z10sgemv_k128PfS_S_ii_param_0,
	.param .u64 .ptr .align 1 _Z10sgemv_k128PfS_S_ii_param_1,
	.param .u64 .ptr .align 1 _Z10sgemv_k128PfS_S_ii_param_2,
	.param .u32 _Z10sgemv_k128PfS_S_ii_param_3,
	.param .u32 _Z10sgemv_k128PfS_S_ii_param_4
)
{
	.reg .pred 	%p<16>;
	.reg .b32 	%r<58>;
	.reg .b32 	%f<228>;
	.reg .b64 	%rd<30>;

	ld.param.u64 	%rd8, [_Z10sgemv_k128PfS_S_ii_param_0];
	ld.param.u64 	%rd9, [_Z10sgemv_k128PfS_S_ii_param_1];
	ld.param.u64 	%rd7, [_Z10sgemv_k128PfS_S_ii_param_2];
	ld.param.u32 	%r22, [_Z10sgemv_k128PfS_S_ii_param_3];
	ld.param.u32 	%r21, [_Z10sgemv_k128PfS_S_ii_param_4];
	cvta.to.global.u64 	%rd1, %rd8;
	cvta.to.global.u64 	%rd2, %rd9;
	mov.u32 	%r1, %tid.x;
	mov.u32 	%r23, %tid.y;
	mov.u32 	%r24, %ctaid.x;
	and.b32  	%r2, %r1, 31;
	mov.u32 	%r25, %ntid.y;
	mad.lo.s32 	%r3, %r25, %r24, %r23;
	setp.ge.s32 	%p1, %r3, %r22;
	@%p1 bra 	$L__BB3_15;
	setp.lt.s32 	%p2, %r21, 1;
	mov.f32 	%f227, 0f00000000;
	@%p2 bra 	$L__BB3_13;
	add.s32 	%r27, %r21, 31;
	shr.u32 	%r28, %r27, 5;
	add.s32 	%r4, %r28, 3;
	shr.u32 	%r5, %r4, 2;
	shl.b32 	%r6, %r2, 2;
	mul.lo.s32 	%r7, %r21, %r3;
	and.b32  	%r8, %r5, 7;
	setp.lt.u32 	%p3, %r21, 897;
	mov.f32 	%f227, 0f00000000;
	mov.b32 	%r53, 0;
	@%p3 bra 	$L__BB3_5;
	and.b32  	%r53, %r5, 33554424;
	and.b32  	%r30, %r5, 33554424;
	neg.s32 	%r57, %r30;
	add.s64 	%rd3, %rd1, 2048;
	add.s32 	%r56, %r7, %r6;
	mul.wide.u32 	%rd10, %r2, 16;
	add.s64 	%rd11, %rd10, %rd2;
	add.s64 	%rd29, %rd11, 2048;
	mov.f32 	%f227, 0f00000000;
$L__BB3_4:
	.pragma "nounroll";
	mul.wide.s32 	%rd12, %r56, 4;
	add.s64 	%rd13, %rd3, %rd12;
	ld.global.v4.f32 	{%f18, %f19, %f20, %f21}, [%rd29+-2048];
	ld.global.v4.f32 	{%f22, %f23, %f24, %f25}, [%rd13+-2048];
	mul.f32 	%f26, %f19, %f23;
	fma.rn.f32 	%f27, %f18, %f22, %f26;
	fma.rn.f32 	%f28, %f20, %f24, %f27;
	fma.rn.f32 	%f29, %f21, %f25, %f28;
	add.f32 	%f30, %f227, %f29;
	ld.global.v4.f32 	{%f31, %f32, %f33, %f34}, [%rd29+-1536];
	ld.global.v4.f32 	{%f35, %f36, %f37, %f38}, [%rd13+-1536];
	mul.f32 	%f39, %f32, %f36;
	fma.rn.f32 	%f40, %f31, %f35, %f39;
	fma.rn.f32 	%f41, %f33, %f37, %f40;
	fma.rn.f32 	%f42, %f34, %f38, %f41;
	add.f32 	%f43, %f30, %f42;
	ld.global.v4.f32 	{%f44, %f45, %f46, %f47}, [%rd29+-1024];
	ld.global.v4.f32 	{%f48, %f49, %f50, %f51}, [%rd13+-1024];
	mul.f32 	%f52, %f45, %f49;
	fma.rn.f32 	%f53, %f44, %f48, %f52;
	fma.rn.f32 	%f54, %f46, %f50, %f53;
	fma.rn.f32 	%f55, %f47, %f51, %f54;
	add.f32 	%f56, %f43, %f55;
	ld.global.v4.f32 	{%f57, %f58, %f59, %f60}, [%rd29+-512];
	ld.global.v4.f32 	{%f61, %f62, %f63, %f64}, [%rd13+-512];
	mul.f32 	%f65, %f58, %f62;
	fma.rn.f32 	%f66, %f57, %f61, %f65;
	fma.rn.f32 	%f67, %f59, %f63, %f66;
	fma.rn.f32 	%f68, %f60, %f64, %f67;
	add.f32 	%f69, %f56, %f68;
	ld.global.v4.f32 	{%f70, %f71, %f72, %f73}, [%rd29];
	ld.global.v4.f32 	{%f74, %f75, %f76, %f77}, [%rd13];
	mul.f32 	%f78, %f71, %f75;
	fma.rn.f32 	%f79, %f70, %f74, %f78;
	fma.rn.f32 	%f80, %f72, %f76, %f79;
	fma.rn.f32 	%f81, %f73, %f77, %f80;
	add.f32 	%f82, %f69, %f81;
	ld.global.v4.f32 	{%f83, %f84, %f85, %f86}, [%rd29+512];
	ld.global.v4.f32 	{%f87, %f88, %f89, %f90}, [%rd13+512];
	mul.f32 	%f91, %f84, %f88;
	fma.rn.f32 	%f92, %f83, %f87, %f91;
	fma.rn.f32 	%f93, %f85, %f89, %f92;
	fma.rn.f32 	%f94, %f86, %f90, %f93;
	add.f32 	%f95, %f82, %f94;
	ld.global.v4.f32 	{%f96, %f97, %f98, %f99}, [%rd29+1024];
	ld.global.v4.f32 	{%f100, %f101, %f102, %f103}, [%rd13+1024];
	mul.f32 	%f104, %f97, %f101;
	fma.rn.f32 	%f105, %f96, %f100, %f104;
	fma.rn.f32 	%f106, %f98, %f102, %f105;
	fma.rn.f32 	%f107, %f99, %f103, %f106;
	add.f32 	%f108, %f95, %f107;
	ld.global.v4.f32 	{%f109, %f110, %f111, %f112}, [%rd29+1536];
	ld.global.v4.f32 	{%f113, %f114, %f115, %f116}, [%rd13+1536];
	mul.f32 	%f117, %f110, %f114;
	fma.rn.f32 	%f118, %f109, %f113, %f117;
	fma.rn.f32 	%f119, %f111, %f115, %f118;
	fma.rn.f32 	%f120, %f112, %f116, %f119;
	add.f32 	%f227, %f108, %f120;
	add.s32 	%r57, %r57, 8;
	add.s32 	%r56, %r56, 1024;
	add.s64 	%rd29, %rd29, 4096;
	setp.eq.s32 	%p4, %r57, 0;
	@%p4 bra 	$L__BB3_5;
	bra.uni 	$L__BB3_4;
$L__BB3_5:
	setp.eq.s32 	%p5, %r8, 0;
	@%p5 bra 	$L__BB3_13;
	setp.lt.u32 	%p6, %r8, 4;
	@%p6 bra 	$L__BB3_8;
	shl.b32 	%r32, %r53, 7;
	or.b32  	%r33, %r32, %r6;
	mul.wide.s32 	%rd14, %r33, 4;
	add.s64 	%rd15, %rd2, %rd14;
	ld.global.v4.f32 	{%f122, %f123, %f124, %f125}, [%rd15];
	add.s32 	%r34, %r33, %r7;
	mul.wide.s32 	%rd16, %r34, 4;
	add.s64 	%rd17, %rd1, %rd16;
	ld.global.v4.f32 	{%f126, %f127, %f128, %f129}, [%rd17];
	mul.f32 	%f130, %f123, %f127;
	fma.rn.f32 	%f131, %f122, %f126, %f130;
	fma.rn.f32 	%f132, %f124, %f128, %f131;
	fma.rn.f32 	%f133, %f125, %f129, %f132;
	add.f32 	%f134, %f227, %f133;
	ld.global.v4.f32 	{%f135, %f136, %f137, %f138}, [%rd15+512];
	ld.global.v4.f32 	{%f139, %f140, %f141, %f142}, [%rd17+512];
	mul.f32 	%f143, %f136, %f140;
	fma.rn.f32 	%f144, %f135, %f139, %f143;
	fma.rn.f32 	%f145, %f137, %f141, %f144;
	fma.rn.f32 	%f146, %f138, %f142, %f145;
	add.f32 	%f147, %f134, %f146;
	ld.global.v4.f32 	{%f148, %f149, %f150, %f151}, [%rd15+1024];
	ld.global.v4.f32 	{%f152, %f153, %f154, %f155}, [%rd17+1024];
	mul.f32 	%f156, %f149, %f153;
	fma.rn.f32 	%f157, %f148, %f152, %f156;
	fma.rn.f32 	%f158, %f150, %f154, %f157;
	fma.rn.f32 	%f159, %f151, %f155, %f158;
	add.f32 	%f160, %f147, %f159;
	ld.global.v4.f32 	{%f161, %f162, %f163, %f164}, [%rd15+1536];
	ld.global.v4.f32 	{%f165, %f166, %f167, %f168}, [%rd17+1536];
	mul.f32 	%f169, %f162, %f166;
	fma.rn.f32 	%f170, %f161, %f165, %f169;
	fma.rn.f32 	%f171, %f163, %f167, %f170;
	fma.rn.f32 	%f172, %f164, %f168, %f171;
	add.f32 	%f227, %f160, %f172;
	add.s32 	%r53, %r53, 4;
$L__BB3_8:
	and.b32  	%r35, %r5, 3;
	setp.eq.s32 	%p7, %r35, 0;
	@%p7 bra 	$L__BB3_13;
	setp.eq.s32 	%p8, %r35, 1;
	@%p8 bra 	$L__BB3_11;
	shl.b32 	%r36, %r53, 7;
	or.b32  	%r37, %r36, %r6;
	mul.wide.s32 	%rd18, %r37, 4;
	add.s64 	%rd19, %rd2, %rd18;
	ld.global.v4.f32 	{%f174, %f175, %f176, %f177}, [%rd19];
	add.s32 	%r38, %r37, %r7;
	mul.wide.s32 	%rd20, %r38, 4;
	add.s64 	%rd21, %rd1, %rd20;
	ld.global.v4.f32 	{%f178, %f179, %f180, %f181}, [%rd21];
	mul.f32 	%f182, %f175, %f179;
	fma.rn.f32 	%f183, %f174, %f178, %f182;
	fma.rn.f32 	%f184, %f176, %f180, %f183;
	fma.rn.f32 	%f185, %f177, %f181, %f184;
	add.f32 	%f186, %f227, %f185;
	ld.global.v4.f32 	{%f187, %f188, %f189, %f190}, [%rd19+512];
	ld.global.v4.f32 	{%f191, %f192, %f193, %f194}, [%rd21+512];
	mul.f32 	%f195, %f188, %f192;
	fma.rn.f32 	%f196, %f187, %f191, %f195;
	fma.rn.f32 	%f197, %f189, %f193, %f196;
	fma.rn.f32 	%f198, %f190, %f194, %f197;
	add.f32 	%f227, %f186, %f198;
	add.s32 	%r53, %r53, 2;
$L__BB3_11:
	and.b32  	%r39, %r4, 4;
	setp.eq.s32 	%p9, %r39, 0;
	@%p9 bra 	$L__BB3_13;
	shl.b32 	%r40, %r53, 7;
	or.b32  	%r41, %r40, %r6;
	mul.wide.s32 	%rd22, %r41, 4;
	add.s64 	%rd23, %rd2, %rd22;
	ld.global.v4.f32 	{%f199, %f200, %f201, %f202}, [%rd23];
	add.s32 	%r42, %r41, %r7;
	mul.wide.s32 	%rd24, %r42, 4;
	add.s64 	%rd25, %rd1, %rd24;
	ld.global.v4.f32 	{%f203, %f204, %f205, %f206}, [%rd25];
	mul.f32 	%f207, %f200, %f204;
	fma.rn.f32 	%f208, %f199, %f203, %f207;
	fma.rn.f32 	%f209, %f201, %f205, %f208;
	fma.rn.f32 	%f210, %f202, %f206, %f209;
	add.f32 	%f227, %f227, %f210;
$L__BB3_13:
	mov.b32 	%r43, %f227;
	shfl.sync.bfly.b32	%r44|%p10, %r43, 16, 31, -1;
	mov.b32 	%f211, %r44;
	add.f32 	%f212, %f227, %f211;
	mov.b32 	%r45, %f212;
	shfl.sync.bfly.b32	%r46|%p11, %r45, 8, 31, -1;
	mov.b32 	%f213, %r46;
	add.f32 	%f214, %f212, %f213;
	mov.b32 	%r47, %f214;
	shfl.sync.bfly.b32	%r48|%p12, %r47, 4, 31, -1;
	mov.b32 	%f215, %r48;
	add.f32 	%f216, %f214, %f215;
	mov.b32 	%r49, %f216;
	shfl.sync.bfly.b32	%r50|%p13, %r49, 2, 31, -1;
	mov.b32 	%f217, %r50;
	add.f32 	%f218, %f216, %f217;
	mov.b32 	%r51, %f218;
	shfl.sync.bfly.b32	%r52|%p14, %r51, 1, 31, -1;
	mov.b32 	%f219, %r52;
	add.f32 	%f13, %f218, %f219;
	setp.ne.s32 	%p15, %r2, 0;
	@%p15 bra 	$L__BB3_15;
	cvta.to.global.u64 	%rd26, %rd7;
	mul.wide.s32 	%rd27, %r3, 4;
	add.s64 	%rd28, %rd26, %rd27;
	st.global.f32 	[%rd28], %f13;
$L__BB3_15:
	ret;

}
	// .globl	_Z9histogramPiS_i
.visible .entry _Z9histogramPiS_i(
	.param .u64 .ptr .align 1 _Z9histogramPiS_i_param_0,
	.param .u64 .ptr .align 1 _Z9histogramPiS_i_param_1,
	.param .u32 _Z9histogramPiS_i_param_2
)
{
	.reg .pred 	%p<2>;
	.reg .b32 	%r<8>;
	.reg .b64 	%rd<9>;

	ld.param.u64 	%rd1, [_Z9histogramPiS_i_param_0];
	ld.param.u64 	%rd2, [_Z9histogramPiS_i_param_1];
	ld.param.u32 	%r2, [_Z9histogramPiS_i_param_2];
	mov.u32 	%r3, %ctaid.x;
	mov.u32 	%r4, %ntid.x;
	mov.u32 	%r5, %tid.x;
	mad.lo.s32 	%r1, %r3, %r4, %r5;
	setp.ge.s32 	%p1, %r1, %r2;
	@%p1 bra 	$L__BB4_2;
	cvta.to.global.u64 	%rd3, %rd1;
	cvta.to.global.u64 	%rd4, %rd2;
	mul.wide.s32 	%rd5, %r1, 4;
	add.s64 	%rd6, %rd3, %rd5;
	ld.global.u32 	%r6, [%rd6];
	mul.wide.s32 	%rd7, %r6, 4;
	add.s64 	%rd8, %rd4, %rd7;
	atom.global.add.u32 	%r7, [%rd8], 1;
$L__BB4_2:
	ret;

}
	// .globl	_Z14histogram_vec4PiS_i
.visible .entry _Z14histogram_vec4PiS_i(
	.param .u64 .ptr .align 1 _Z14histogram_vec4PiS_i_param_0,
	.param .u64 .ptr .align 1 _Z14histogram_vec4PiS_i_param_1,
	.param .u32 _Z14histogram_vec4PiS_i_param_2
)
{
	.reg .pred 	%p<2>;
	.reg .b32 	%r<15>;
	.reg .b64 	%rd<15>;

	ld.param.u64 	%rd1, [_Z14histogram_vec4PiS_i_param_0];
	ld.param.u64 	%rd2, [_Z14histogram_vec4PiS_i_param_1];
	ld.param.u32 	%r2, [_Z14histogram_vec4PiS_i_param_2];
	mov.u32 	%r3, %ctaid.x;
	mov.u32 	%r4, %ntid.x;
	mov.u32 	%r5, %tid.x;
	mad.lo.s32 	%r6, %r3, %r4, %r5;
	shl.b32 	%r1, %r6, 2;
	setp.ge.s32 	%p1, %r1, %r2;
	@%p1 bra 	$L__BB5_2;
	cvta.to.global.u64 	%rd3, %rd1;
	cvta.to.global.u64 	%rd4, %rd2;
	mul.wide.s32 	%rd5, %r1, 4;
	add.s64 	%rd6, %rd3, %rd5;
	ld.global.v4.u32 	{%r7, %r8, %r9, %r10}, [%rd6];
	mul.wide.s32 	%rd7, %r7, 4;
	add.s64 	%rd8, %rd4, %rd7;
	atom.global.add.u32 	%r11, [%rd8], 1;
	mul.wide.s32 	%rd9, %r8, 4;
	add.s64 	%rd10, %rd4, %rd9;
	atom.global.add.u32 	%r12, [%rd10], 1;
	mul.wide.s32 	%rd11, %r9, 4;
	add.s64 	%rd12, %rd4, %rd11;
	atom.global.add.u32 	%r13, [%rd12], 1;
	mul.wide.s32 	%rd13, %r10, 4;
	add.s64 	%rd14, %rd4, %rd13;
	atom.global.add.u32 	%r14, [%rd14], 1;
$L__BB5_2:
	ret;

}
	// .globl	_Z15elementwise_addPfS_S_i
.visible .entry _Z15elementwise_addPfS_S_i(
	.param .u64 .ptr .align 1 _Z15elementwise_addPfS_S_i_param_0,
	.param .u64 .ptr .align 1 _Z15elementwise_addPfS_S_i_param_1,
	.param .u64 .ptr .align 1 _Z15elementwise_addPfS_S_i_param_2,
	.param .u32 _Z15elementwise_addPfS_S_i_param_3
)
{
	.reg .pred 	%p<2>;
	.reg .b32 	%r<6>;
	.reg .b32 	%f<4>;
	.reg .b64 	%rd<11>;

	ld.param.u64 	%rd1, [_Z15elementwise_addPfS_S_i_param_0];
	ld.param.u64 	%rd2, [_Z15elementwise_addPfS_S_i_param_1];
	ld.param.u64 	%rd3, [_Z15elementwise_addPfS_S_i_param_2];
	ld.param.u32 	%r2, [_Z15elementwise_addPfS_S_i_param_3];
	mov.u32 	%r3, %ctaid.x;
	mov.u32 	%r4, %ntid.x;
	mov.u32 	%r5, %tid.x;
	mad.lo.s32 	%r1, %r3, %r4, %r5;
	setp.ge.s32 	%p1, %r1, %r2;
	@%p1 bra 	$L__BB6_2;
	cvta.to.global.u64 	%rd4, %rd1;
	cvta.to.global.u64 	%rd5, %rd2;
	cvta.to.global.u64 	%rd6, %rd3;
	mul.wide.s32 	%rd7, %r1, 4;
	add.s64 	%rd8, %rd4, %rd7;
	ld.global.f32 	%f1, [%rd8];
	add.s64 	%rd9, %rd5, %rd7;
	ld.global.f32 	%f2, [%rd9];
	add.f32 	%f3, %f1, %f2;
	add.s64 	%rd10, %rd6, %rd7;
	st.global.f32 	[%rd10], %f3;
$L__BB6_2:
	ret;

}
	// .globl	_Z20elementwise_add_vec4PfS_S_i
.visible .entry _Z20elementwise_add_vec4PfS_S_i(
	.param .u64 .ptr .align 1 _Z20elementwise_add_vec4PfS_S_i_param_0,
	.param .u64 .ptr .align 1 _Z20elementwise_add_vec4PfS_S_i_param_1,
	.param .u64 .ptr .align 1 _Z20elementwise_add_vec4PfS_S_i_param_2,
	.param .u32 _Z20elementwise_add_vec4PfS_S_i_param_3
)
{
	.reg .pred 	%p<2>;
	.reg .b32 	%r<7>;
	.reg .b32 	%f<13>;
	.reg .b64 	%rd<11>;

	ld.param.u64 	%rd1, [_Z20elementwise_add_vec4PfS_S_i_param_0];
	ld.param.u64 	%rd2, [_Z20elementwise_add_vec4PfS_S_i_param_1];
	ld.param.u64 	%rd3, [_Z20elementwise_add_vec4PfS_S_i_param_2];
	ld.param.u32 	%r2, [_Z20elementwise_add_vec4PfS_S_i_param_3];
	mov.u32 	%r3, %ctaid.x;
	mov.u32 	%r4, %ntid.x;
	mov.u32 	%r5, %tid.x;
	mad.lo.s32 	%r6, %r3, %r4, %r5;
	shl.b32 	%r1, %r6, 2;
	setp.ge.s32 	%p1, %r1, %r2;
	@%p1 bra 	$L__BB7_2;
	cvta.to.global.u64 	%rd4, %rd1;
	cvta.to.global.u64 	%rd5, %rd2;
	cvta.to.global.u64 	%rd6, %rd3;
	mul.wide.s32 	%rd7, %r1, 4;
	add.s64 	%rd8, %rd4, %rd7;
	ld.global.v4.f32 	{%f1, %f2, %f3, %f4}, [%rd8];
	add.s64 	%rd9, %rd5, %rd7;
	ld.global.v4.f32 	{%f5, %f6, %f7, %f8}, [%rd9];
	add.f32 	%f9, %f1, %f5;
	add.f32 	%f10, %f2, %f6;
	add.f32 	%f11, %f3, %f7;
	add.f32 	%f12, %f4, %f8;
	add.s64 	%rd10, %rd6, %rd7;
	st.global.v4.f32 	[%rd10], {%f9, %f10, %f11, %f12};
$L__BB7_2:
	ret;

}
	// .globl	_Z7sigmoidPfS_i
.visible .entry _Z7sigmoidPfS_i(
	.param .u64 .ptr .align 1 _Z7sigmoidPfS_i_param_0,
	.param .u64 .ptr .align 1 _Z7sigmoidPfS_i_param_1,
	.param .u32 _Z7sigmoidPfS_i_param_2
)
{
	.reg .pred 	%p<2>;
	.reg .b32 	%r<8>;
	.reg .b32 	%f<15>;
	.reg .b64 	%rd<8>;

	ld.param.u64 	%rd1, [_Z7sigmoidPfS_i_param_0];
	ld.param.u64 	%rd2, [_Z7sigmoidPfS_i_param_1];
	ld.param.u32 	%r2, [_Z7sigmoidPfS_i_param_2];
	mov.u32 	%r3, %ctaid.x;
	mov.u32 	%r4, %ntid.x;
	mov.u32 	%r5, %tid.x;
	mad.lo.s32 	%r1, %r3, %r4, %r5;
	setp.ge.s32 	%p1, %r1, %r2;
	@%p1 bra 	$L__BB8_2;
	cvta.to.global.u64 	%rd3, %rd1;
	cvta.to.global.u64 	%rd4, %rd2;
	mul.wide.s32 	%rd5, %r1, 4;
	add.s64 	%rd6, %rd3, %rd5;
	ld.global.f32 	%f1, [%rd6];
	fma.rn.f32 	%f2, %f1, 0fBBBB989D, 0f3F000000;
	cvt.sat.f32.f32 	%f3, %f2;
	mov.f32 	%f4, 0f4B400001;
	mov.f32 	%f5, 0f437C0000;
	fma.rm.f32 	%f6, %f3, %f5, %f4;
	add.f32 	%f7, %f6, 0fCB40007F;
	neg.f32 	%f8, %f7;
	fma.rn.f32 	%f9, %f1, 0fBFB8AA3B, %f8;
	fma.rn.f32 	%f10, %f1, 0fB2A57060, %f9;
	mov.b32 	%r6, %f6;
	shl.b32 	%r7, %r6, 23;
	mov.b32 	%f11, %r7;
	ex2.approx.ftz.f32 	%f12, %f10;
	fma.rn.f32 	%f13, %f12, %f11, 0f3F800000;
	rcp.rn.f32 	%f14, %f13;
	add.s64 	%rd7, %rd4, %rd5;
	st.global.f32 	[%rd7], %f14;
$L__BB8_2:
	ret;

}
	// .globl	_Z12sigmoid_vec4PfS_i
.visible .entry _Z12sigmoid_vec4PfS_i(
	.param .u64 .ptr .align 1 _Z12sigmoid_vec4PfS_i_param_0,
	.param .u64 .ptr .align 1 _Z12sigmoid_vec4PfS_i_param_1,
	.param .u32 _Z12sigmoid_vec4PfS_i_param_2
)
{
	.reg .pred 	%p<2>;
	.reg .b32 	%r<15>;
	.reg .b32 	%f<51>;
	.reg .b64 	%rd<8>;

	ld.param.u64 	%rd1, [_Z12sigmoid_vec4PfS_i_param_0];
	ld.param.u64 	%rd2, [_Z12sigmoid_vec4PfS_i_param_1];
	ld.param.u32 	%r2, [_Z12sigmoid_vec4PfS_i_param_2];
	mov.u32 	%r3, %ctaid.x;
	mov.u32 	%r4, %ntid.x;
	mov.u32 	%r5, %tid.x;
	mad.lo.s32 	%r6, %r3, %r4, %r5;
	shl.b32 	%r1, %r6, 2;
	setp.ge.s32 	%p1, %r1, %r2;
	@%p1 bra 	$L__BB9_2;
	cvta.to.global.u64 	%rd3, %rd1;
	cvta.to.global.u64 	%rd4, %rd2;
	mul.wide.s32 	%rd5, %r1, 4;
	add.s64 	%rd6, %rd3, %rd5;
	ld.global.v4.f32 	{%f1, %f2, %f3, %f4}, [%rd6];
	fma.rn.f32 	%f5, %f1, 0fBBBB989D, 0f3F000000;
	cvt.sat.f32.f32 	%f6, %f5;
	mov.f32 	%f7, 0f4B400001;
	mov.f32 	%f8, 0f437C0000;
	fma.rm.f32 	%f9, %f6, %f8, %f7;
	add.f32 	%f10, %f9, 0fCB40007F;
	neg.f32 	%f11, %f10;
	fma.rn.f32 	%f12, %f1, 0fBFB8AA3B, %f11;
	fma.rn.f32 	%f13, %f1, 0fB2A57060, %f12;
	mov.b32 	%r7, %f9;
	shl.b32 	%r8, %r7, 23;
	mov.b32 	%f14, %r8;
	ex2.approx.ftz.f32 	%f15, %f13;
	fma.rn.f32 	%f16, %f15, %f14, 0f3F800000;
	rcp.rn.f32 	%f17, %f16;
	fma.rn.f32 	%f18, %f2, 0fBBBB989D, 0f3F000000;
	cvt.sat.f32.f32 	%f19, %f18;
	fma.rm.f32 	%f20, %f19, %f8, %f7;
	add.f32 	%f21, %f20, 0fCB40007F;
	neg.f32 	%f22, %f21;
	fma.rn.f32 	%f23, %f2, 0fBFB8AA3B, %f22;
	fma.rn.f32 	%f24, %f2, 0fB2A57060, %f23;
	mov.b32 	%r9, %f20;
	shl.b32 	%r10, %r9, 23;
	mov.b32 	%f25, %r10;
	ex2.approx.ftz.f32 	%f26, %f24;
	fma.rn.f32 	%f27, %f26, %f25, 0f3F800000;
	rcp.rn.f32 	%f28, %f27;
	fma.rn.f32 	%f29, %f3, 0fBBBB989D, 0f3F000000;
	cvt.sat.f32.f32 	%f30, %f29;
	fma.rm.f32 	%f31, %f30, %f8, %f7;
	add.f32 	%f32, %f31, 0fCB40007F;
	neg.f32 	%f33, %f32;
	fma.rn.f32 	%f34, %f3, 0fBFB8AA3B, %f33;
	fma.rn.f32 	%f35, %f3, 0fB2A57060, %f34;
	mov.b32 	%r11, %f31;
	shl.b32 	%r12, %r11, 23;
	mov.b32 	%f36, %r12;
	ex2.approx.ftz.f32 	%f37, %f35;
	fma.rn.f32 	%f38, %f37, %f36, 0f3F800000;
	rcp.rn.f32 	%f39, %f38;
	fma.rn.f32 	%f40, %f4, 0fBBBB989D, 0f3F000000;
	cvt.sat.f32.f32 	%f41, %f40;
	fma.rm.f32 	%f42, %f41, %f8, %f7;
	add.f32 	%f43, %f42, 0fCB40007F;
	neg.f32 	%f44, %f43;
	fma.rn.f32 	%f45, %f4, 0fBFB8AA3B, %f44;
	fma.rn.f32 	%f46, %f4, 0fB2A57060, %f45;
	mov.b32 	%r13, %f42;
	shl.b32 	%r14, %r13, 23;
	mov.b32 	%f47, %r14;
	ex2.approx.ftz.f32 	%f48, %f46;
	fma.rn.f32 	%f49, %f48, %f47, 0f3F800000;
	rcp.rn.f32 	%f50, %f49;
	add.s64 	%rd7, %rd4, %rd5;
	st.global.v4.f32 	[%rd7], {%f17, %f28, %f39, %f50};
$L__BB9_2:
	ret;

}
	// .globl	_Z4reluPfS_i
.visible .entry _Z4reluPfS_i(
	.param .u64 .ptr .align 1 _Z4reluPfS_i_param_0,
	.param .u64 .ptr .align 1 _Z4reluPfS_i_param_1,
	.param .u32 _Z4reluPfS_i_param_2
)
{
	.reg .pred 	%p<2>;
	.reg .b32 	%r<6>;
	.reg .b32 	%f<3>;
	.reg .b64 	%rd<8>;

	ld.param.u64 	%rd1, [_Z4reluPfS_i_param_0];
	ld.param.u64 	%rd2, [_Z4reluPfS_i_param_1];
	ld.param.u32 	%r2, [_Z4reluPfS_i_param_2];
	mov.u32 	%r3, %ctaid.x;
	mov.u32 	%r4, %ntid.x;
	mov.u32 	%r5, %tid.x;
	mad.lo.s32 	%r1, %r3, %r4, %r5;
	setp.ge.s32 	%p1, %r1, %r2;
	@%p1 bra 	$L__BB10_2;
	cvta.to.global.u64 	%rd3, %rd1;
	cvta.to.global.u64 	%rd4, %rd2;
	mul.wide.s32 	%rd5, %r1, 4;
	add.s64 	%rd6, %rd3, %rd5;
	ld.global.f32 	%f1, [%rd6];
	max.f32 	%f2, %f1, 0f00000000;
	add.s64 	%rd7, %rd4, %rd5;
	st.global.f32 	[%rd7], %f2;
$L__BB10_2:
	ret;

}
	// .globl	_Z9relu_vec4PfS_i
.visible .entry _Z9relu_vec4PfS_i(
	.param .u64 .ptr .align 1 _Z9relu_vec4PfS_i_param_0,
	.param .u64 .ptr .align 1 _Z9relu_vec4PfS_i_param_1,
	.param .u32 _Z9relu_vec4PfS_i_param_2
)
{
	.reg .pred 	%p<2>;
	.reg .b32 	%r<7>;
	.reg .b32 	%f<9>;
	.reg .b64 	%rd<8>;

	ld.param.u64 	%rd1, [_Z9relu_vec4PfS_i_param_0];
	ld.param.u64 	%rd2, [_Z9relu_vec4PfS_i_param_1];
	ld.param.u32 	%r2, [_Z9relu_vec4PfS_i_param_2];
	mov.u32 	%r3, %ctaid.x;
	mov.u32 	%r4, %ntid.x;
	mov.u32 	%r5, %tid.x;
	mad.lo.s32 	%r6, %r3, %r4, %r5;
	shl.b32 	%r1, %r6, 2;
	setp.ge.s32 	%p1, %r1, %r2;
	@%p1 bra 	$L__BB11_2;
	cvta.to.global.u64 	%rd3, %rd1;
	cvta.to.global.u64 	%rd4, %rd2;
	mul.wide.s32 	%rd5, %r1, 4;
	add.s64 	%rd6, %rd3, %rd5;
	ld.global.v4.f32 	{%f1, %f2, %f3, %f4}, [%rd6];
	max.f32 	%f5, %f1, 0f00000000;
	max.f32 	%f6, %f2, 0f00000000;
	max.f32 	%f7, %f3, 0f00000000;
	max.f32 	%f8, %f4, 0f00000000;
	add.s64 	%rd7, %rd4, %rd5;
	st.global.v4.f32 	[%rd7], {%f5, %f6, %f7, %f8};
$L__BB11_2:
	ret;

}


// ===== COMPILED SASS (sm_100) =====

	.target	sm_100

	.elftype	@"ET_EXEC"


//--------------------- .note.nv.tkinfo           --------------------------
	.section	.note.nv.tkinfo,"",@"SHT_NOTE"
	.sectionflags	@"SHF_NOTE_NV_TKINFO"
	.tkinfo
        /*0018*/ 	.word	0x00000002
        /*0030*/ 	.string	""
        /*0030*/ 	.string	"ptxas"
        /*0030*/ 	.string	"Cuda compilation tools, release 13.0, V13.0.88"
        /*0030*/ 	.string	"Build cuda_13.0.r13.0/compiler.36424714_0"
        /*0030*/ 	.string	"-arch sm_100 -m 64 "



//--------------------- .note.nv.cuinfo           --------------------------
	.section	.note.nv.cuinfo,"",@"SHT_NOTE"
	.sectionflags	@"SHF_NOTE_NV_CUINFO"
        /*0018*/ 	.short	0x0002
        /*001a*/ 	.short	0x0064
        /*001c*/ 	.short	0x0082
	.zero		2


//--------------------- .nv.info                  --------------------------
	.section	.nv.info,"",@"SHT_CUDA_INFO"
	.align	4


	//----- nvinfo : EIATTR_REGCOUNT
	.align		4
        /*0000*/ 	.byte	0x04, 0x2f
        /*0002*/ 	.short	(.L_1 - .L_0)
	.align		4
.L_0:
        /*0004*/ 	.word	index@(_Z5sgemmPfS_S_iii)
        /*0008*/ 	.word	0x00000020


	//----- nvinfo : EIATTR_FRAME_SIZE
	.align		4
.L_1:
        /*000c*/ 	.byte	0x04, 0x11
        /*000e*/ 	.short	(.L_3 - .L_2)
	.align		4
.L_2:
        /*0010*/ 	.word	index@(_Z5sgemmPfS_S_iii)
        /*0014*/ 	.word	0x00000000


	//----- nvinfo : EIATTR_REGCOUNT
	.align		4
.L_3:
        /*0018*/ 	.byte	0x04, 0x2f
        /*001a*/ 	.short	(.L_5 - .L_4)
	.align		4
.L_4:
        /*001c*/ 	.word	index@(_Z22sgemm_thread_tile_vec4PfS_S_iii)
        /*0020*/ 	.word	0x00000080


	//----- nvinfo : EIATTR_FRAME_SIZE
	.align		4
.L_5:
        /*0024*/ 	.byte	0x04, 0x11
        /*0026*/ 	.short	(.L_7 - .L_6)
	.align		4
.L_6:
        /*0028*/ 	.word	index@(_Z22sgemm_thread_tile_vec4PfS_S_iii)
        /*002c*/ 	.word	0x00000000


	//----- nvinfo : EIATTR_REGCOUNT
	.align		4
.L_7:
        /*0030*/ 	.byte	0x04, 0x2f
        /*0032*/ 	.short	(.L_9 - .L_8)
	.align		4
.L_8:
        /*0034*/ 	.word	index@(_Z9sgemv_k32PfS_S_ii)
        /*0038*/ 	.word	0x00000020


	//----- nvinfo : EIATTR_FRAME_SIZE
	.align		4
.L_9:
        /*003c*/ 	.byte	0x04, 0x11
        /*003e*/ 	.short	(.L_11 - .L_10)
	.align		4
.L_10:
        /*0040*/ 	.word	index@(_Z9sgemv_k32PfS_S_ii)
        /*0044*/ 	.word	0x00000000


	//----- nvinfo : EIATTR_REGCOUNT
	.align		4
.L_11:
        /*0048*/ 	.byte	0x04, 0x2f
        /*004a*/ 	.short	(.L_13 - .L_12)
	.align		4
.L_12:
        /*004c*/ 	.word	index@(_Z10sgemv_k128PfS_S_ii)
        /*0050*/ 	.word	0x00000028


	//----- nvinfo : EIATTR_FRAME_SIZE
	.align		4
.L_13:
        /*0054*/ 	.byte	0x04, 0x11
        /*0056*/ 	.short	(.L_15 - .L_14)
	.align		4
.L_14:
        /*0058*/ 	.word	index@(_Z10sgemv_k128PfS_S_ii)
        /*005c*/ 	.word	0x00000000


	//----- nvinfo : EIATTR_REGCOUNT
	.align		4
.L_15:
        /*0060*/ 	.byte	0x04, 0x2f
        /*0062*/ 	.short	(.L_17 - .L_16)
	.align		4
.L_16:
        /*0064*/ 	.word	index@(_Z9histogramPiS_i)
        /*0068*/ 	.word	0x0000000a


	//----- nvinfo : EIATTR_FRAME_SIZE
	.align		4
.L_17:
        /*006c*/ 	.byte	0x04, 0x11
        /*006e*/ 	.short	(.L_19 - .L_18)
	.align		4
.L_18:
        /*0070*/ 	.word	index@(_Z9histogramPiS_i)
        /*0074*/ 	.word	0x00000000


	//----- nvinfo : EIATTR_REGCOUNT
	.align		4
.L_19:
        /*0078*/ 	.byte	0x04, 0x2f
        /*007a*/ 	.short	(.L_21 - .L_20)
	.align		4
.L_20:
        /*007c*/ 	.word	index@(_Z14histogram_vec4PiS_i)
        /*0080*/ 	.word	0x00000014


	//----- nvinfo : EIATTR_FRAME_SIZE
	.align		4
.L_21:
        /*0084*/ 	.byte	0x04, 0x11
        /*0086*/ 	.short	(.L_23 - .L_22)
	.align		4
.L_22:
        /*0088*/ 	.word	index@(_Z14histogram_vec4PiS_i)
        /*008c*/ 	.word	0x00000000


	//----- nvinfo : EIATTR_REGCOUNT
	.align		4
.L_23:
        /*0090*/ 	.byte	0x04, 0x2f
        /*0092*/ 	.short	(.L_25 - .L_24)
	.align		4
.L_24:
        /*0094*/ 	.word	index@(_Z15elementwise_addPfS_S_i)
        /*0098*/ 	.word	0x0000000c


	//----- nvinfo : EIATTR_FRAME_SIZE
	.align		4
.L_25:
        /*009c*/ 	.byte	0x04, 0x11
        /*009e*/ 	.short	(.L_27 - .L_26)
	.align		4
.L_26:
        /*00a0*/ 	.word	index@(_Z15elementwise_addPfS_S_i)
        /*00a4*/ 	.word	0x00000000


	//----- nvinfo : EIATTR_REGCOUNT
	.align		4
.L_27:
        /*00a8*/ 	.byte	0x04, 0x2f
        /*00aa*/ 	.short	(.L_29 - .L_28)
	.align		4
.L_28:
        /*00ac*/ 	.word	index@(_Z20elementwise_add_vec4PfS_S_i)
        /*00b0*/ 	.word	0x00000016


	//----- nvinfo : EIATTR_FRAME_SIZE
	.align		4
.L_29:
        /*00b4*/ 	.byte	0x04, 0x11
        /*00b6*/ 	.short	(.L_31 - .L_30)
	.align		4
.L_30:
        /*00b8*/ 	.word	index@(_Z20elementwise_add_vec4PfS_S_i)
        /*00bc*/ 	.word	0x00000000


	//----- nvinfo : EIATTR_REGCOUNT
	.align		4
.L_31:
        /*00c0*/ 	.byte	0x04, 0x2f
        /*00c2*/ 	.short	(.L_33 - .L_32)
	.align		4
.L_32:
        /*00c4*/ 	.word	index@(_Z7sigmoidPfS_i)
        /*00c8*/ 	.word	0x0000000e


	//----- nvinfo : EIATTR_FRAME_SIZE
	.align		4
.L_33:
        /*00cc*/ 	.byte	0x04, 0x11
        /*00ce*/ 	.short	(.L_35 - .L_34)
	.align		4
.L_34:
        /*00d0*/ 	.word	index@($__internal_1_$__cuda_sm20_rcp_rn_f32_slowpath)
        /*00d4*/ 	.word	0x00000000


	//----- nvinfo : EIATTR_FRAME_SIZE
	.align		4
.L_35:
        /*00d8*/ 	.byte	0x04, 0x11
        /*00da*/ 	.short	(.L_37 - .L_36)
	.align		4
.L_36:
        /*00dc*/ 	.word	index@(_Z7sigmoidPfS_i)
        /*00e0*/ 	.word	0x00000000


	//----- nvinfo : EIATTR_REGCOUNT
	.align		4
.L_37:
        /*00e4*/ 	.byte	0x04, 0x2f
        /*00e6*/ 	.short	(.L_39 - .L_38)
	.align		4
.L_38:
        /*00e8*/ 	.word	index@(_Z12sigmoid_vec4PfS_i)
        /*00ec*/ 	.word	0x00000012


	//----- nvinfo : EIATTR_FRAME_SIZE
	.align		4
.L_39:
        /*00f0*/ 	.byte	0x04, 0x11
        /*00f2*/ 	.short	(.L_41 - .L_40)
	.align		4
.L_40:
        /*00f4*/ 	.word	index@($__internal_0_$__cuda_sm20_rcp_rn_f32_slowpath)
        /*00f8*/ 	.word	0x00000000


	//----- nvinfo : EIATTR_FRAME_SIZE
	.align		4
.L_41:
        /*00fc*/ 	.byte	0x04, 0x11
        /*00fe*/ 	.short	(.L_43 - .L_42)
	.align		4
.L_42:
        /*0100*/ 	.word	index@(_Z12sigmoid_vec4PfS_i)
        /*0104*/ 	.word	0x00000000


	//----- nvinfo : EIATTR_REGCOUNT
	.align		4
.L_43:
        /*0108*/ 	.byte	0x04, 0x2f
        /*010a*/ 	.short	(.L_45 - .L_44)
	.align		4
.L_44:
        /*010c*/ 	.word	index@(_Z4reluPfS_i)
        /*0110*/ 	.word	0x0000000a


	//----- nvinfo : EIATTR_FRAME_SIZE
	.align		4
.L_45:
        /*0114*/ 	.byte	0x04, 0x11
        /*0116*/ 	.short	(.L_47 - .L_46)
	.align		4
.L_46:
        /*0118*/ 	.word	index@(_Z4reluPfS_i)
        /*011c*/ 	.word	0x00000000


	//----- nvinfo : EIATTR_REGCOUNT
	.align		4
.L_47:
        /*0120*/ 	.byte	0x04, 0x2f
        /*0122*/ 	.short	(.L_49 - .L_48)
	.align		4
.L_48:
        /*0124*/ 	.word	index@(_Z9relu_vec4PfS_i)
        /*0128*/ 	.word	0x0000000e


	//----- nvinfo : EIATTR_FRAME_SIZE
	.align		4
.L_49:
        /*012c*/ 	.byte	0x04, 0x11
        /*012e*/ 	.short	(.L_51 - .L_50)
	.align		4
.L_50:
        /*0130*/ 	.word	index@(_Z9relu_vec4PfS_i)
        /*0134*/ 	.word	0x00000000


	//----- nvinfo : EIATTR_MIN_STACK_SIZE
	.align		4
.L_51:
        /*0138*/ 	.byte	0x04, 0x12
        /*013a*/ 	.short	(.L_53 - .L_52)
	.align		4
.L_52:
        /*013c*/ 	.word	index@(_Z9relu_vec4PfS_i)
        /*0140*/ 	.word	0x00000000


	//----- nvinfo : EIATTR_MIN_STACK_SIZE
	.align		4
.L_53:
        /*0144*/ 	.byte	0x04, 0x12
        /*0146*/ 	.short	(.L_55 - .L_54)
	.align		4
.L_54:
        /*0148*/ 	.word	index@(_Z4reluPfS_i)
        /*014c*/ 	.word	0x00000000


	//----- nvinfo : EIATTR_MIN_STACK_SIZE
	.align		4
.L_55:
        /*0150*/ 	.byte	0x04, 0x12
        /*0152*/ 	.short	(.L_57 - .L_56)
	.align		4
.L_56:
        /*0154*/ 	.word	index@(_Z12sigmoid_vec4PfS_i)
        /*0158*/ 	.word	0x00000000


	//----- nvinfo : EIATTR_MIN_STACK_SIZE
	.align		4
.L_57:
        /*015c*/ 	.byte	0x04, 0x12
        /*015e*/ 	.short	(.L_59 - .L_58)
	.align		4
.L_58:
        /*0160*/ 	.word	index@(_Z7sigmoidPfS_i)
        /*0164*/ 	.word	0x00000000


	//----- nvinfo : EIATTR_MIN_STACK_SIZE
	.align		4
.L_59:
        /*0168*/ 	.byte	0x04, 0x12
        /*016a*/ 	.short	(.L_61 - .L_60)
	.align		4
.L_60:
        /*016c*/ 	.word	index@(_Z20elementwise_add_vec4PfS_S_i)
        /*0170*/ 	.word	0x00000000


	//----- nvinfo : EIATTR_MIN_STACK_SIZE
	.align		4
.L_61:
        /*0174*/ 	.byte	0x04, 0x12
        /*0176*/ 	.short	(.L_63 - .L_62)
	.align		4
.L_62:
        /*0178*/ 	.word	index@(_Z15elementwise_addPfS_S_i)
        /*017c*/ 	.word	0x00000000


	//----- nvinfo : EIATTR_MIN_STACK_SIZE
	.align		4
.L_63:
        /*0180*/ 	.byte	0x04, 0x12
        /*0182*/ 	.short	(.L_65 - .L_64)
	.align		4
.L_64:
        /*0184*/ 	.word	index@(_Z14histogram_vec4PiS_i)
        /*0188*/ 	.word	0x00000000


	//----- nvinfo : EIATTR_MIN_STACK_SIZE
	.align		4
.L_65:
        /*018c*/ 	.byte	0x04, 0x12
        /*018e*/ 	.short	(.L_67 - .L_66)
	.align		4
.L_66:
        /*0190*/ 	.word	index@(_Z9histogramPiS_i)
        /*0194*/ 	.word	0x00000000


	//----- nvinfo : EIATTR_MIN_STACK_SIZE
	.align		4
.L_67:
        /*0198*/ 	.byte	0x04, 0x12
        /*019a*/ 	.short	(.L_69 - .L_68)
	.align		4
.L_68:
        /*019c*/ 	.word	index@(_Z10sgemv_k128PfS_S_ii)
        /*01a0*/ 	.word	0x00000000


	//----- nvinfo : EIATTR_MIN_STACK_SIZE
	.align		4
.L_69:
        /*01a4*/ 	.byte	0x04, 0x12
        /*01a6*/ 	.short	(.L_71 - .L_70)
	.align		4
.L_70:
        /*01a8*/ 	.word	index@(_Z9sgemv_k32PfS_S_ii)
        /*01ac*/ 	.word	0x00000000


	//----- nvinfo : EIATTR_MIN_STACK_SIZE
	.align		4
.L_71:
        /*01b0*/ 	.byte	0x04, 0x12
        /*01b2*/ 	.short	(.L_73 - .L_72)
	.align		4
.L_72:
        /*01b4*/ 	.word	index@(_Z22sgemm_thread_tile_vec4PfS_S_iii)
        /*01b8*/ 	.word	0x00000000


	//----- nvinfo : EIATTR_MIN_STACK_SIZE
	.align		4
.L_73:
        /*01bc*/ 	.byte	0x04, 0x12
        /*01be*/ 	.short	(.L_75 - .L_74)
	.align		4
.L_74:
        /*01c0*/ 	.word	index@(_Z5sgemmPfS_S_iii)
        /*01c4*/ 	.word	0x00000000
.L_75:


//--------------------- .nv.compat                --------------------------
	.section	.nv.compat,"",@"SHT_CUDA_COMPAT_INFO"
	.align	4
        /*0000*/ 	.byte	0x02, 0x09, 0x00, 0x00, 0x02, 0x02, 0x01, 0x00, 0x02, 0x05, 0x05, 0x00, 0x03, 0x07, 0x01, 0x01
        /*0010*/ 	.byte	0x02, 0x03, 0x00, 0x00, 0x02, 0x06, 0x01, 0x00, 0x04, 0x0b, 0x08, 0x00, 0x09, 0x00, 0x00, 0x00
        /*0020*/ 	.byte	0x00, 0x00, 0x00, 0x00


//--------------------- .nv.info._Z9relu_vec4PfS_i --------------------------
	.section	.nv.info._Z9relu_vec4PfS_i,"",@"SHT_CUDA_INFO"
	.sectionflags	@""
	.align	4


	//----- nvinfo : EIATTR_CUDA_API_VERSION
	.align		4
        /*0000*/ 	.byte	0x04, 0x37
        /*0002*/ 	.short	(.L_77 - .L_76)
.L_76:
        /*0004*/ 	.word	0x00000082


	//----- nvinfo : EIATTR_KPARAM_INFO
	.align		4
.L_77:
        /*0008*/ 	.byte	0x04, 0x17
        /*000a*/ 	.short	(.L_79 - .L_78)
.L_78:
        /*000c*/ 	.word	0x00000000
        /*0010*/ 	.short	0x0002
        /*0012*/ 	.short	0x0010
        /*0014*/ 	.byte	0x00, 0xf0, 0x11, 0x00


	//----- nvinfo : EIATTR_KPARAM_INFO
	.align		4
.L_79:
        /*0018*/ 	.byte	0x04, 0x17
        /*001a*/ 	.short	(.L_81 - .L_80)
.L_80:
        /*001c*/ 	.word	0x00000000
        /*0020*/ 	.short	0x0001
        /*0022*/ 	.short	0x0008
        /*0024*/ 	.byte	0x00, 0xf5, 0x21, 0x00


	//----- nvinfo : EIATTR_KPARAM_INFO
	.align		4
.L_81:
        /*0028*/ 	.byte	0x04, 0x17
        /*002a*/ 	.short	(.L_83 - .L_82)
.L_82:
        /*002c*/ 	.word	0x00000000
        /*0030*/ 	.short	0x0000
        /*0032*/ 	.short	0x0000
        /*0034*/ 	.byte	0x00, 0xf5, 0x21, 0x00


	//----- nvinfo : EIATTR_SPARSE_MMA_MASK
	.align		4
.L_83:
        /*0038*/ 	.byte	0x03, 0x50
        /*003a*/ 	.short	0x0000


	//----- nvinfo : EIATTR_MAXREG_COUNT
	.align		4
        /*003c*/ 	.byte	0x03, 0x1b
        /*003e*/ 	.short	0x00ff


	//----- nvinfo : EIATTR_MERCURY_ISA_VERSION
	.align		4
        /*0040*/ 	.byte	0x03, 0x5f
        /*0042*/ 	.short	0x0101


	//----- nvinfo : EIATTR_VRC_CTA_INIT_COUNT
	.align		4
        /*0044*/ 	.byte	0x02, 0x4a
	.zero		1
	.zero		1


	//----- nvinfo : EIATTR_EXIT_INSTR_OFFSETS
	.align		4
        /*0048*/ 	.byte	0x04, 0x1c
        /*004a*/ 	.short	(.L_85 - .L_84)


	//   ....[0]....
.L_84:
        /*004c*/ 	.word	0x00000080


	//   ....[1]....
        /*0050*/ 	.word	0x00000140


	//----- nvinfo : EIATTR_CBANK_PARAM_SIZE
	.align		4
.L_85:
        /*0054*/ 	.byte	0x03, 0x19
        /*0056*/ 	.short	0x0014


	//----- nvinfo : EIATTR_PARAM_CBANK
	.align		4
        /*0058*/ 	.byte	0x04, 0x0a
        /*005a*/ 	.short	(.L_87 - .L_86)
	.align		4
.L_86:
        /*005c*/ 	.word	index@(.nv.constant0._Z9relu_vec4PfS_i)
        /*0060*/ 	.short	0x0380
        /*0062*/ 	.short	0x0014


	//----- nvinfo : EIATTR_SW_WAR
	.align		4
.L_87:
        /*0064*/ 	.byte	0x04, 0x36
        /*0066*/ 	.short	(.L_89 - .L_88)
.L_88:
        /*0068*/ 	.word	0x00000008
.L_89:


//--------------------- .nv.info._Z4reluPfS_i     --------------------------
	.section	.nv.info._Z4reluPfS_i,"",@"SHT_CUDA_INFO"
	.sectionflags	@""
	.align	4


	//----- nvinfo : EIATTR_CUDA_API_VERSION
	.align		4
        /*0000*/ 	.byte	0x04, 0x37
        /*0002*/ 	.short	(.L_91 - .L_90)
.L_90:
        /*0004*/ 	.word	0x00000082


	//----- nvinfo : EIATTR_KPARAM_INFO
	.align		4
.L_91:
        /*0008*/ 	.byte	0x04, 0x17
        /*000a*/ 	.short	(.L_93 - .L_92)
.L_92:
        /*000c*/ 	.word	0x00000000
        /*0010*/ 	.short	0x0002
        /*0012*/ 	.short	0x0010
        /*0014*/ 	.byte	0x00, 0xf0, 0x11, 0x00


	//----- nvinfo : EIATTR_KPARAM_INFO
	.align		4
.L_93:
        /*0018*/ 	.byte	0x04, 0x17
        /*001a*/ 	.short	(.L_95 - .L_94)
.L_94:
        /*001c*/ 	.word	0x00000000
        /*0020*/ 	.short	0x0001
        /*0022*/ 	.short	0x0008
        /*0024*/ 	.byte	0x00, 0xf5, 0x21, 0x00


	//----- nvinfo : EIATTR_KPARAM_INFO
	.align		4
.L_95:
        /*0028*/ 	.byte	0x04, 0x17
        /*002a*/ 	.short	(.L_97 - .L_96)
.L_96:
        /*002c*/ 	.word	0x00000000
        /*0030*/ 	.short	0x0000
        /*0032*/ 	.short	0x0000
        /*0034*/ 	.byte	0x00, 0xf5, 0x21, 0x00


	//----- nvinfo : EIATTR_SPARSE_MMA_MASK
	.align		4
.L_97:
        /*0038*/ 	.byte	0x03, 0x50
        /*003a*/ 	.short	0x0000


	//----- nvinfo : EIATTR_MAXREG_COUNT
	.align		4
        /*003c*/ 	.byte	0x03, 0x1b
        /*003e*/ 	.short	0x00ff


	//----- nvinfo : EIATTR_MERCURY_ISA_VERSION
	.align		4
        /*0040*/ 	.byte	0x03, 0x5f
        /*0042*/ 	.short	0x0101


	//----- nvinfo : EIATTR_VRC_CTA_INIT_COUNT
	.align		4
        /*0044*/ 	.byte	0x02, 0x4a
	.zero		1
	.zero		1


	//----- nvinfo : EIATTR_EXIT_INSTR_OFFSETS
	.align		4
        /*0048*/ 	.byte	0x04, 0x1c
        /*004a*/ 	.short	(.L_99 - .L_98)


	//   ....[0]....
.L_98:
        /*004c*/ 	.word	0x00000070


	//   ....[1]....
        /*0050*/ 	.word	0x00000100


	//----- nvinfo : EIATTR_CBANK_PARAM_SIZE
	.align		4
.L_99:
        /*0054*/ 	.byte	0x03, 0x19
        /*0056*/ 	.short	0x0014


	//----- nvinfo : EIATTR_PARAM_CBANK
	.align		4
        /*0058*/ 	.byte	0x04, 0x0a
        /*005a*/ 	.short	(.L_101 - .L_100)
	.align		4
.L_100:
        /*005c*/ 	.word	index@(.nv.constant0._Z4reluPfS_i)
        /*0060*/ 	.short	0x0380
        /*0062*/ 	.short	0x0014


	//----- nvinfo : EIATTR_SW_WAR
	.align		4
.L_101:
        /*0064*/ 	.byte	0x04, 0x36
        /*0066*/ 	.short	(.L_103 - .L_102)
.L_102:
        /*0068*/ 	.word	0x00000008
.L_103:


//--------------------- .nv.info._Z12sigmoid_vec4PfS_i --------------------------
	.section	.nv.info._Z12sigmoid_vec4PfS_i,"",@"SHT_CUDA_INFO"
	.sectionflags	@""
	.align	4


	//----- nvinfo : EIATTR_CUDA_API_VERSION
	.align		4
        /*0000*/ 	.byte	0x04, 0x37
        /*0002*/ 	.short	(.L_105 - .L_104)
.L_104:
        /*0004*/ 	.word	0x00000082


	//----- nvinfo : EIATTR_KPARAM_INFO
	.align		4
.L_105:
        /*0008*/ 	.byte	0x04, 0x17
        /*000a*/ 	.short	(.L_107 - .L_106)
.L_106:
        /*000c*/ 	.word	0x00000000
        /*0010*/ 	.short	0x0002
        /*0012*/ 	.short	0x0010
        /*0014*/ 	.byte	0x00, 0xf0, 0x11, 0x00


	//----- nvinfo : EIATTR_KPARAM_INFO
	.align		4
.L_107:
        /*0018*/ 	.byte	0x04, 0x17
        /*001a*/ 	.short	(.L_109 - .L_108)
.L_108:
        /*001c*/ 	.word	0x00000000
        /*0020*/ 	.short	0x0001
        /*0022*/ 	.short	0x0008
        /*0024*/ 	.byte	0x00, 0xf5, 0x21, 0x00


	//----- nvinfo : EIATTR_KPARAM_INFO
	.align		4
.L_109:
        /*0028*/ 	.byte	0x04, 0x17
        /*002a*/ 	.short	(.L_111 - .L_110)
.L_110:
        /*002c*/ 	.word	0x00000000
        /*0030*/ 	.short	0x0000
        /*0032*/ 	.short	0x0000
        /*0034*/ 	.byte	0x00, 0xf5, 0x21, 0x00


	//----- nvinfo : EIATTR_SPARSE_MMA_MASK
	.align		4
.L_111:
        /*0038*/ 	.byte	0x03, 0x50
        /*003a*/ 	.short	0x0000


	//----- nvinfo : EIATTR_MAXREG_COUNT
	.align		4
        /*003c*/ 	.byte	0x03, 0x1b
        /*003e*/ 	.short	0x00ff


	//----- nvinfo : EIATTR_MERCURY_ISA_VERSION
	.align		4
        /*0040*/ 	.byte	0x03, 0x5f
        /*0042*/ 	.short	0x0101


	//----- nvinfo : EIATTR_VRC_CTA_INIT_COUNT
	.align		4
        /*0044*/ 	.byte	0x02, 0x4a
	.zero		1
	.zero		1


	//----- nvinfo : EIATTR_EXIT_INSTR_OFFSETS
	.align		4
        /*0048*/ 	.byte	0x04, 0x1c
        /*004a*/ 	.short	(.L_113 - .L_112)


	//   ....[0]....
.L_112:
        /*004c*/ 	.word	0x00000080


	//   ....[1]....
        /*0050*/ 	.word	0x00000700


	//----- nvinfo : EIATTR_CRS_STACK_SIZE
	.align		4
.L_113:
        /*0054*/ 	.byte	0x04, 0x1e
        /*0056*/ 	.short	(.L_115 - .L_114)
.L_114:
        /*0058*/ 	.word	0x00000000


	//----- nvinfo : EIATTR_CBANK_PARAM_SIZE
	.align		4
.L_115:
        /*005c*/ 	.byte	0x03, 0x19
        /*005e*/ 	.short	0x0014


	//----- nvinfo : EIATTR_PARAM_CBANK
	.align		4
        /*0060*/ 	.byte	0x04, 0x0a
        /*0062*/ 	.short	(.L_117 - .L_116)
	.align		4
.L_116:
        /*0064*/ 	.word	index@(.nv.constant0._Z12sigmoid_vec4PfS_i)
        /*0068*/ 	.short	0x0380
        /*006a*/ 	.short	0x0014


	//----- nvinfo : EIATTR_SW_WAR
	.align		4
.L_117:
        /*006c*/ 	.byte	0x04, 0x36
        /*006e*/ 	.short	(.L_119 - .L_118)
.L_118:
        /*0070*/ 	.word	0x00000008
.L_119:


//--------------------- .nv.info._Z7sigmoidPfS_i  --------------------------
	.section	.nv.info._Z7sigmoidPfS_i,"",@"SHT_CUDA_INFO"
	.sectionflags	@""
	.align	4


	//----- nvinfo : EIATTR_CUDA_API_VERSION
	.align		4
        /*0000*/ 	.byte	0x04, 0x37
        /*0002*/ 	.short	(.L_121 - .L_120)
.L_120:
        /*0004*/ 	.word	0x00000082


	//----- nvinfo : EIATTR_KPARAM_INFO
	.align		4
.L_121:
        /*0008*/ 	.byte	0x04, 0x17
        /*000a*/ 	.short	(.L_123 - .L_122)
.L_122:
        /*000c*/ 	.word	0x00000000
        /*0010*/ 	.short	0x0002
        /*0012*/ 	.short	0x0010
        /*0014*/ 	.byte	0x00, 0xf0, 0x11, 0x00


	//----- nvinfo : EIATTR_KPARAM_INFO
	.align		4
.L_123:
        /*0018*/ 	.byte	0x04, 0x17
        /*001a*/ 	.short	(.L_125 - .L_124)
.L_124:
        /*001c*/ 	.word	0x00000000
        /*0020*/ 	.short	0x0001
        /*0022*/ 	.short	0x0008
        /*0024*/ 	.byte	0x00, 0xf5, 0x21, 0x00


	//----- nvinfo : EIATTR_KPARAM_INFO
	.align		4
.L_125:
        /*0028*/ 	.byte	0x04, 0x17
        /*002a*/ 	.short	(.L_127 - .L_126)
.L_126:
        /*002c*/ 	.word	0x00000000
        /*0030*/ 	.short	0x0000
        /*0032*/ 	.short	0x0000
        /*0034*/ 	.byte	0x00, 0xf5, 0x21, 0x00


	//----- nvinfo : EIATTR_SPARSE_MMA_MASK
	.align		4
.L_127:
        /*0038*/ 	.byte	0x03, 0x50
        /*003a*/ 	.short	0x0000


	//----- nvinfo : EIATTR_MAXREG_COUNT
	.align		4
        /*003c*/ 	.byte	0x03, 0x1b
        /*003e*/ 	.short	0x00ff


	//----- nvinfo : EIATTR_MERCURY_ISA_VERSION
	.align		4
        /*0040*/ 	.byte	0x03, 0x5f
        /*0042*/ 	.short	0x0101


	//----- nvinfo : EIATTR_VRC_CTA_INIT_COUNT
	.align		4
        /*0044*/ 	.byte	0x02, 0x4a
	.zero		1
	.zero		1


	//----- nvinfo : EIATTR_EXIT_INSTR_OFFSETS
	.align		4
        /*0048*/ 	.byte	0x04, 0x1c
        /*004a*/ 	.short	(.L_129 - .L_128)


	//   ....[0]....
.L_128:
        /*004c*/ 	.word	0x00000070


	//   ....[1]....
        /*0050*/ 	.word	0x00000260


	//----- nvinfo : EIATTR_CRS_STACK_SIZE
	.align		4
.L_129:
        /*0054*/ 	.byte	0x04, 0x1e
        /*0056*/ 	.short	(.L_131 - .L_130)
.L_130:
        /*0058*/ 	.word	0x00000000


	//----- nvinfo : EIATTR_CBANK_PARAM_SIZE
	.align		4
.L_131:
        /*005c*/ 	.byte	0x03, 0x19
        /*005e*/ 	.short	0x0014


	//----- nvinfo : EIATTR_PARAM_CBANK
	.align		4
        /*0060*/ 	.byte	0x04, 0x0a
        /*0062*/ 	.short	(.L_133 - .L_132)
	.align		4
.L_132:
        /*0064*/ 	.word	index@(.nv.constant0._Z7sigmoidPfS_i)
        /*0068*/ 	.short	0x0380
        /*006a*/ 	.short	0x0014


	//----- nvinfo : EIATTR_SW_WAR
	.align		4
.L_133:
        /*006c*/ 	.byte	0x04, 0x36
        /*006e*/ 	.short	(.L_135 - .L_134)
.L_134:
        /*0070*/ 	.word	0x00000008
.L_135:


//--------------------- .nv.info._Z20elementwise_add_vec4PfS_S_i --------------------------
	.section	.nv.info._Z20elementwise_add_vec4PfS_S_i,"",@"SHT_CUDA_INFO"
	.sectionflags	@""
	.align	4


	//----- nvinfo : EIATTR_CUDA_API_VERSION
	.align		4
        /*0000*/ 	.byte	0x04, 0x37
        /*0002*/ 	.short	(.L_137 - .L_136)
.L_136:
        /*0004*/ 	.word	0x00000082


	//----- nvinfo : EIATTR_KPARAM_INFO
	.align		4
.L_137:
        /*0008*/ 	.byte	0x04, 0x17
        /*000a*/ 	.short	(.L_139 - .L_138)
.L_138:
        /*000c*/ 	.word	0x00000000
        /*0010*/ 	.short	0x0003
        /*0012*/ 	.short	0x0018
        /*0014*/ 	.byte	0x00, 0xf0, 0x11, 0x00


	//----- nvinfo : EIATTR_KPARAM_INFO
	.align		4
.L_139:
        /*0018*/ 	.byte	0x04, 0x17
        /*001a*/ 	.short	(.L_141 - .L_140)
.L_140:
        /*001c*/ 	.word	0x00000000
        /*0020*/ 	.short	0x0002
        /*0022*/ 	.short	0x0010
        /*0024*/ 	.byte	0x00, 0xf5, 0x21, 0x00


	//----- nvinfo : EIATTR_KPARAM_INFO
	.align		4
.L_141:
        /*0028*/ 	.byte	0x04, 0x17
        /*002a*/ 	.short	(.L_143 - .L_142)
.L_142:
        /*002c*/ 	.word	0x00000000
        /*0030*/ 	.short	0x0001
        /*0032*/ 	.short	0x0008
        /*0034*/ 	.byte	0x00, 0xf5, 0x21, 0x00


	//----- nvinfo : EIATTR_KPARAM_INFO
	.align		4
.L_143:
        /*0038*/ 	.byte	0x04, 0x17
        /*003a*/ 	.short	(.L_145 - .L_144)
.L_144:
        /*003c*/ 	.word	0x00000000
        /*0040*/ 	.short	0x0000
        /*0042*/ 	.short	0x0000
        /*0044*/ 	.byte	0x00, 0xf5, 0x21, 0x00


	//----- nvinfo : EIATTR_SPARSE_MMA_MASK
	.align		4
.L_145:
        /*0048*/ 	.byte	0x03, 0x50
        /*004a*/ 	.short	0x0000


	//----- nvinfo : EIATTR_MAXREG_COUNT
	.align		4
        /*004c*/ 	.byte	0x03, 0x1b
        /*004e*/ 	.short	0x00ff


	//----- nvinfo : EIATTR_MERCURY_ISA_VERSION
	.align		4
        /*0050*/ 	.byte	0x03, 0x5f
        /*0052*/ 	.short	0x0101


	//----- nvinfo : EIATTR_VRC_CTA_INIT_COUNT
	.align		4
        /*0054*/ 	.byte	0x02, 0x4a
	.zero		1
	.zero		1


	//----- nvinfo : EIATTR_EXIT_INSTR_OFFSETS
	.align		4
        /*0058*/ 	.byte	0x04, 0x1c
        /*005a*/ 	.short	(.L_147 - .L_146)


	//   ....[0]....
.L_146:
        /*005c*/ 	.word	0x00000080


	//   ....[1]....
        /*0060*/ 	.word	0x00000170


	//----- nvinfo : EIATTR_CBANK_PARAM_SIZE
	.align		4
.L_147:
        /*0064*/ 	.byte	0x03, 0x19
        /*0066*/ 	.short	0x001c


	//----- nvinfo : EIATTR_PARAM_CBANK
	.align		4
        /*0068*/ 	.byte	0x04, 0x0a
        /*006a*/ 	.short	(.L_149 - .L_148)
	.align		4
.L_148:
        /*006c*/ 	.word	index@(.nv.constant0._Z20elementwise_add_vec4PfS_S_i)
        /*0070*/ 	.short	0x0380
        /*0072*/ 	.short	0x001c


	//----- nvinfo : EIATTR_SW_WAR
	.align		4
.L_149:
        /*0074*/ 	.byte	0x04, 0x36
        /*0076*/ 	.short	(.L_151 - .L_150)
.L_150:
        /*0078*/ 	.word	0x00000008
.L_151:


//--------------------- .nv.info._Z15elementwise_addPfS_S_i --------------------------
	.section	.nv.info._Z15elementwise_addPfS_S_i,"",@"SHT_CUDA_INFO"
	.sectionflags	@""
	.align	4


	//----- nvinfo : EIATTR_CUDA_API_VERSION
	.align		4
        /*0000*/ 	.byte	0x04, 0x37
        /*0002*/ 	.short	(.L_153 - .L_152)
.L_152:
        /*0004*/ 	.word	0x00000082


	//----- nvinfo : EIATTR_KPARAM_INFO
	.align		4
.L_153:
        /*0008*/ 	.byte	0x04, 0x17
        /*000a*/ 	.short	(.L_155 - .L_154)
.L_154:
        /*000c*/ 	.word	0x00000000
        /*0010*/ 	.short	0x0003
        /*0012*/ 	.short	0x0018
        /*0014*/ 	.byte	0x00, 0xf0, 0x11, 0x00


	//----- nvinfo : EIATTR_KPARAM_INFO
	.align		4
.L_155:
        /*0018*/ 	.byte	0x04, 0x17
        /*001a*/ 	.short	(.L_157 - .L_156)
.L_156:
        /*001c*/ 	.word	0x00000000
        /*0020*/ 	.short	0x0002
        /*0022*/ 	.short	0x0010
        /*0024*/ 	.byte	0x00, 0xf5, 0x21, 0x00


	//----- nvinfo : EIATTR_KPARAM_INFO
	.align		4
.L_157:
        /*0028*/ 	.byte	0x04, 0x17
        /*002a*/ 	.short	(.L_159 - .L_158)
.L_158:
        /*002c*/ 	.word	0x00000000
        /*0030*/ 	.short	0x0001
        /*0032*/ 	.short	0x0008
        /*0034*/ 	.byte	0x00, 0xf5, 0x21, 0x00


	//----- nvinfo : EIATTR_KPARAM_INFO
	.align		4
.L_159:
        /*0038*/ 	.byte	0x04, 0x17
        /*003a*/ 	.short	(.L_161 - .L_160)
.L_160:
        /*003c*/ 	.word	0x00000000
        /*0040*/ 	.short	0x0000
        /*0042*/ 	.short	0x0000
        /*0044*/ 	.byte	0x00, 0xf5, 0x21, 0x00


	//----- nvinfo : EIATTR_SPARSE_MMA_MASK
	.align		4
.L_161:
        /*0048*/ 	.byte	0x03, 0x50
        /*004a*/ 	.short	0x0000


	//----- nvinfo : EIATTR_MAXREG_COUNT
	.align		4
        /*004c*/ 	.byte	0x03, 0x1b
        /*004e*/ 	.short	0x00ff


	//----- nvinfo : EIATTR_MERCURY_ISA_VERSION
	.align		4
        /*0050*/ 	.byte	0x03, 0x5f
        /*0052*/ 	.short	0x0101


	//----- nvinfo : EIATTR_VRC_CTA_INIT_COUNT
	.align		4
        /*0054*/ 	.byte	0x02, 0x4a
	.zero		1
	.zero		1


	//----- nvinfo : EIATTR_EXIT_INSTR_OFFSETS
	.align		4
        /*0058*/ 	.byte	0x04, 0x1c
        /*005a*/ 	.short	(.L_163 - .L_162)


	//   ....[0]....
.L_162:
        /*005c*/ 	.word	0x00000070


	//   ....[1]....
        /*0060*/ 	.word	0x00000130


	//----- nvinfo : EIATTR_CBANK_PARAM_SIZE
	.align		4
.L_163:
        /*0064*/ 	.byte	0x03, 0x19
        /*0066*/ 	.short	0x001c


	//----- nvinfo : EIATTR_PARAM_CBANK
	.align		4
        /*0068*/ 	.byte	0x04, 0x0a
        /*006a*/ 	.short	(.L_165 - .L_164)
	.align		4
.L_164:
        /*006c*/ 	.word	index@(.nv.constant0._Z15elementwise_addPfS_S_i)
        /*0070*/ 	.short	0x0380
        /*0072*/ 	.short	0x001c


	//----- nvinfo : EIATTR_SW_WAR
	.align		4
.L_165:
        /*0074*/ 	.byte	0x04, 0x36
        /*0076*/ 	.short	(.L_167 - .L_166)
.L_166:
        /*0078*/ 	.word	0x00000008
.L_167:


//--------------------- .nv.info._Z14histogram_vec4PiS_i --------------------------
	.section	.nv.info._Z14histogram_vec4PiS_i,"",@"SHT_CUDA_INFO"
	.sectionflags	@""
	.align	4


	//----- nvinfo : EIATTR_CUDA_API_VERSION
	.align		4
        /*0000*/ 	.byte	0x04, 0x37
        /*0002*/ 	.short	(.L_169 - .L_168)
.L_168:
        /*0004*/ 	.word	0x00000082


	//----- nvinfo : EIATTR_KPARAM_INFO
	.align		4
.L_169:
        /*0008*/ 	.byte	0x04, 0x17
        /*000a*/ 	.short	(.L_171 - .L_170)
.L_170:
        /*000c*/ 	.word	0x00000000
        /*0010*/ 	.short	0x0002
        /*0012*/ 	.short	0x0010
        /*0014*/ 	.byte	0x00, 0xf0, 0x11, 0x00


	//----- nvinfo : EIATTR_KPARAM_INFO
	.align		4
.L_171:
        /*0018*/ 	.byte	0x04, 0x17
        /*001a*/ 	.short	(.L_173 - .L_172)
.L_172:
        /*001c*/ 	.word	0x00000000
        /*0020*/ 	.short	0x0001
        /*0022*/ 	.short	0x0008
        /*0024*/ 	.byte	0x00, 0xf5, 0x21, 0x00


	//----- nvinfo : EIATTR_KPARAM_INFO
	.align		4
.L_173:
        /*0028*/ 	.byte	0x04, 0x17
        /*002a*/ 	.short	(.L_175 - .L_174)
.L_174:
        /*002c*/ 	.word	0x00000000
        /*0030*/ 	.short	0x0000
        /*0032*/ 	.short	0x0000
        /*0034*/ 	.byte	0x00, 0xf5, 0x21, 0x00


	//----- nvinfo : EIATTR_SPARSE_MMA_MASK
	.align		4
.L_175:
        /*0038*/ 	.byte	0x03, 0x50
        /*003a*/ 	.short	0x0000


	//----- nvinfo : EIATTR_MAXREG_COUNT
	.align		4
        /*003c*/ 	.byte	0x03, 0x1b
        /*003e*/ 	.short	0x00ff


	//----- nvinfo : EIATTR_MERCURY_ISA_VERSION
	.align		4
        /*0040*/ 	.byte	0x03, 0x5f
        /*0042*/ 	.short	0x0101


	//----- nvinfo : EIATTR_VRC_CTA_INIT_COUNT
	.align		4
        /*0044*/ 	.byte	0x02, 0x4a
	.zero		1
	.zero		1


	//----- nvinfo : EIATTR_EXIT_INSTR_OFFSETS
	.align		4
        /*0048*/ 	.byte	0x04, 0x1c
        /*004a*/ 	.short	(.L_177 - .L_176)


	//   ....[0]....
.L_176:
        /*004c*/ 	.word	0x00000080


	//   ....[1]....
        /*0050*/ 	.word	0x00000170


	//----- nvinfo : EIATTR_CBANK_PARAM_SIZE
	.align		4
.L_177:
        /*0054*/ 	.byte	0x03, 0x19
        /*0056*/ 	.short	0x0014


	//----- nvinfo : EIATTR_PARAM_CBANK
	.align		4
        /*0058*/ 	.byte	0x04, 0x0a
        /*005a*/ 	.short	(.L_179 - .L_178)
	.align		4
.L_178:
        /*005c*/ 	.word	index@(.nv.constant0._Z14histogram_vec4PiS_i)
        /*0060*/ 	.short	0x0380
        /*0062*/ 	.short	0x0014


	//----- nvinfo : EIATTR_SW_WAR
	.align		4
.L_179:
        /*0064*/ 	.byte	0x04, 0x36
        /*0066*/ 	.short	(.L_181 - .L_180)
.L_180:
        /*0068*/ 	.word	0x00000008
.L_181:


//--------------------- .nv.info._Z9histogramPiS_i --------------------------
	.section	.nv.info._Z9histogramPiS_i,"",@"SHT_CUDA_INFO"
	.sectionflags	@""
	.align	4


	//----- nvinfo : EIATTR_CUDA_API_VERSION
	.align		4
        /*0000*/ 	.byte	0x04, 0x37
        /*0002*/ 	.short	(.L_183 - .L_182)
.L_182:
        /*0004*/ 	.word	0x00000082


	//----- nvinfo : EIATTR_KPARAM_INFO
	.align		4
.L_183:
        /*0008*/ 	.byte	0x04, 0x17
        /*000a*/ 	.short	(.L_185 - .L_184)
.L_184:
        /*000c*/ 	.word	0x00000000
        /*0010*/ 	.short	0x0002
        /*0012*/ 	.short	0x0010
        /*0014*/ 	.byte	0x00, 0xf0, 0x11, 0x00


	//----- nvinfo : EIATTR_KPARAM_INFO
	.align		4
.L_185:
        /*0018*/ 	.byte	0x04, 0x17
        /*001a*/ 	.short	(.L_187 - .L_186)
.L_186:
        /*001c*/ 	.word	0x00000000
        /*0020*/ 	.short	0x0001
        /*0022*/ 	.short	0x0008
        /*0024*/ 	.byte	0x00, 0xf5, 0x21, 0x00


	//----- nvinfo : EIATTR_KPARAM_INFO
	.align		4
.L_187:
        /*0028*/ 	.byte	0x04, 0x17
        /*002a*/ 	.short	(.L_189 - .L_188)
.L_188:
        /*002c*/ 	.word	0x00000000
        /*0030*/ 	.short	0x0000
        /*0032*/ 	.short	0x0000
        /*0034*/ 	.byte	0x00, 0xf5, 0x21, 0x00


	//----- nvinfo : EIATTR_SPARSE_MMA_MASK
	.align		4
.L_189:
        /*0038*/ 	.byte	0x03, 0x50
        /*003a*/ 	.short	0x0000


	//----- nvinfo : EIATTR_MAXREG_COUNT
	.align		4
        /*003c*/ 	.byte	0x03, 0x1b
        /*003e*/ 	.short	0x00ff


	//----- nvinfo : EIATTR_MERCURY_ISA_VERSION
	.align		4
        /*0040*/ 	.byte	0x03, 0x5f
        /*0042*/ 	.short	0x0101


	//----- nvinfo : EIATTR_VRC_CTA_INIT_COUNT
	.align		4
        /*0044*/ 	.byte	0x02, 0x4a
	.zero		1
	.zero		1


	//----- nvinfo : EIATTR_EXIT_INSTR_OFFSETS
	.align		4
        /*0048*/ 	.byte	0x04, 0x1c
        /*004a*/ 	.short	(.L_191 - .L_190)


	//   ....[0]....
.L_190:
        /*004c*/ 	.word	0x00000070


	//   ....[1]....
        /*0050*/ 	.word	0x00000100


	//----- nvinfo : EIATTR_CBANK_PARAM_SIZE
	.align		4
.L_191:
        /*0054*/ 	.byte	0x03, 0x19
        /*0056*/ 	.short	0x0014


	//----- nvinfo : EIATTR_PARAM_CBANK
	.align		4
        /*0058*/ 	.byte	0x04, 0x0a
        /*005a*/ 	.short	(.L_193 - .L_192)
	.align		4
.L_192:
        /*005c*/ 	.word	index@(.nv.constant0._Z9histogramPiS_i)
        /*0060*/ 	.short	0x0380
        /*0062*/ 	.short	0x0014


	//----- nvinfo : EIATTR_SW_WAR
	.align		4
.L_193:
        /*0064*/ 	.byte	0x04, 0x36
        /*0066*/ 	.short	(.L_195 - .L_194)
.L_194:
        /*0068*/ 	.word	0x00000008
.L_195:


//--------------------- .nv.info._Z10sgemv_k128PfS_S_ii --------------------------
	.section	.nv.info._Z10sgemv_k128PfS_S_ii,"",@"SHT_CUDA_INFO"
	.sectionflags	@""
	.align	4


	//----- nvinfo : EIATTR_CUDA_API_VERSION
	.align		4
        /*0000*/ 	.byte	0x04, 0x37
        /*0002*/ 	.short	(.L_197 - .L_196)
.L_196:
        /*0004*/ 	.word	0x00000082


	//----- nvinfo : EIATTR_KPARAM_INFO
	.align		4
.L_197:
        /*0008*/ 	.byte	0x04, 0x17
        /*000a*/ 	.short	(.L_199 - .L_198)
.L_198:
        /*000c*/ 	.word	0x00000000
        /*0010*/ 	.short	0x0004
        /*0012*/ 	.short	0x001c
        /*0014*/ 	.byte	0x00, 0xf0, 0x11, 0x00


	//----- nvinfo : EIATTR_KPARAM_INFO
	.align		4
.L_199:
        /*0018*/ 	.byte	0x04, 0x17
        /*001a*/ 	.short	(.L_201 - .L_200)
.L_200:
        /*001c*/ 	.word	0x00000000
        /*0020*/ 	.short	0x0003
        /*0022*/ 	.short	0x0018
        /*0024*/ 	.byte	0x00, 0xf0, 0x11, 0x00


	//----- nvinfo : EIATTR_KPARAM_INFO
	.align		4
.L_201:
        /*0028*/ 	.byte	0x04, 0x17
        /*002a*/ 	.short	(.L_203 - .L_202)
.L_202:
        /*002c*/ 	.word	0x00000000
        /*0030*/ 	.short	0x0002
        /*0032*/ 	.short	0x0010
        /*0034*/ 	.byte	0x00, 0xf5, 0x21, 0x00


	//----- nvinfo : EIATTR_KPARAM_INFO
	.align		4
.L_203:
        /*0038*/ 	.byte	0x04, 0x17
        /*003a*/ 	.short	(.L_205 - .L_204)
.L_204:
        /*003c*/ 	.word	0x00000000
        /*0040*/ 	.short	0x0001
        /*0042*/ 	.short	0x0008
        /*0044*/ 	.byte	0x00, 0xf5, 0x21, 0x00


	//----- nvinfo : EIATTR_KPARAM_INFO
	.align		4
.L_205:
        /*0048*/ 	.byte	0x04, 0x17
        /*004a*/ 	.short	(.L_207 - .L_206)
.L_206:
        /*004c*/ 	.word	0x00000000
        /*0050*/ 	.short	0x0000
        /*0052*/ 	.short	0x0000
        /*0054*/ 	.byte	0x00, 0xf5, 0x21, 0x00


	//----- nvinfo : EIATTR_SPARSE_MMA_MASK
	.align		4
.L_207:
        /*0058*/ 	.byte	0x03, 0x50
        /*005a*/ 	.short	0x0000


	//----- nvinfo : EIATTR_MAXREG_COUNT
	.align		4
        /*005c*/ 	.byte	0x03, 0x1b
        /*005e*/ 	.short	0x00ff


	//----- nvinfo : EIATTR_MERCURY_ISA_VERSION
	.align		4
        /*0060*/ 	.byte	0x03, 0x5f
        /*0062*/ 	.short	0x0101


	//----- nvinfo : EIATTR_COOP_GROUP_MASK_REGIDS
	.align		4
        /*0064*/ 	.byte	0x04, 0x29
        /*0066*/ 	.short	(.L_209 - .L_208)


	//   ....[0]....
.L_208:
        /*0068*/ 	.word	0xffffffff


	//   ....[1]....
        /*006c*/ 	.word	0xffffffff


	//   ....[2]....
        /*0070*/ 	.word	0xffffffff


	//   ....[3]....
        /*0074*/ 	.word	0xffffffff


	//   ....[4]....
        /*0078*/ 	.word	0xffffffff


	//----- nvinfo : EIATTR_COOP_GROUP_INSTR_OFFSETS
	.align		4
.L_209:
        /*007c*/ 	.byte	0x04, 0x28
        /*007e*/ 	.short	(.L_211 - .L_210)


	//   ....[0]....
.L_210:
        /*0080*/ 	.word	0x00000b70


	//   ....[1]....
        /*0084*/ 	.word	0x00000ba0


	//   ....[2]....
        /*0088*/ 	.word	0x00000bc0


	//   ....[3]....
        /*008c*/ 	.word	0x00000be0


	//   ....[4]....
        /*0090*/ 	.word	0x00000c00


	//----- nvinfo : EIATTR_VRC_CTA_INIT_COUNT
	.align		4
.L_211:
        /*0094*/ 	.byte	0x02, 0x4a
	.zero		1
	.zero		1


	//----- nvinfo : EIATTR_EXIT_INSTR_OFFSETS
	.align		4
        /*0098*/ 	.byte	0x04, 0x1c
        /*009a*/ 	.short	(.L_213 - .L_212)


	//   ....[0]....
.L_212:
        /*009c*/ 	.word	0x00000070


	//   ....[1]....
        /*00a0*/ 	.word	0x00000c10


	//   ....[2]....
        /*00a4*/ 	.word	0x00000c60


	//----- nvinfo : EIATTR_CBANK_PARAM_SIZE
	.align		4
.L_213:
        /*00a8*/ 	.byte	0x03, 0x19
        /*00aa*/ 	.short	0x0020


	//----- nvinfo : EIATTR_PARAM_CBANK
	.align		4
        /*00ac*/ 	.byte	0x04, 0x0a
        /*00ae*/ 	.short	(.L_215 - .L_214)
	.align		4
.L_214:
        /*00b0*/ 	.word	index@(.nv.constant0._Z10sgemv_k128PfS_S_ii)
        /*00b4*/ 	.short	0x0380
        /*00b6*/ 	.short	0x0020


	//----- nvinfo : EIATTR_SW_WAR
	.align		4
.L_215:
        /*00b8*/ 	.byte	0x04, 0x36
        /*00ba*/ 	.short	(.L_217 - .L_216)
.L_216:
        /*00bc*/ 	.word	0x00000008
.L_217:


//--------------------- .nv.info._Z9sgemv_k32PfS_S_ii --------------------------
	.section	.nv.info._Z9sgemv_k32PfS_S_ii,"",@"SHT_CUDA_INFO"
	.sectionflags	@""
	.align	4


	//----- nvinfo : EIATTR_CUDA_API_VERSION
	.align		4
        /*0000*/ 	.byte	0x04, 0x37
        /*0002*/ 	.short	(.L_219 - .L_218)
.L_218:
        /*0004*/ 	.word	0x00000082


	//----- nvinfo : EIATTR_KPARAM_INFO
	.align		4
.L_219:
        /*0008*/ 	.byte	0x04, 0x17
        /*000a*/ 	.short	(.L_221 - .L_220)
.L_220:
        /*000c*/ 	.word	0x00000000
        /*0010*/ 	.short	0x0004
        /*0012*/ 	.short	0x001c
        /*0014*/ 	.byte	0x00, 0xf0, 0x11, 0x00


	//----- nvinfo : EIATTR_KPARAM_INFO
	.align		4
.L_221:
        /*0018*/ 	.byte	0x04, 0x17
        /*001a*/ 	.short	(.L_223 - .L_222)
.L_222:
        /*001c*/ 	.word	0x00000000
        /*0020*/ 	.short	0x0003
        /*0022*/ 	.short	0x0018
        /*0024*/ 	.byte	0x00, 0xf0, 0x11, 0x00


	//----- nvinfo : EIATTR_KPARAM_INFO
	.align		4
.L_223:
        /*0028*/ 	.byte	0x04, 0x17
        /*002a*/ 	.short	(.L_225 - .L_224)
.L_224:
        /*002c*/ 	.word	0x00000000
        /*0030*/ 	.short	0x0002
        /*0032*/ 	.short	0x0010
        /*0034*/ 	.byte	0x00, 0xf5, 0x21, 0x00


	//----- nvinfo : EIATTR_KPARAM_INFO
	.align		4
.L_225:
        /*0038*/ 	.byte	0x04, 0x17
        /*003a*/ 	.short	(.L_227 - .L_226)
.L_226:
        /*003c*/ 	.word	0x00000000
        /*0040*/ 	.short	0x0001
        /*0042*/ 	.short	0x0008
        /*0044*/ 	.byte	0x00, 0xf5, 0x21, 0x00


	//----- nvinfo : EIATTR_KPARAM_INFO
	.align		4
.L_227:
        /*0048*/ 	.byte	0x04, 0x17
        /*004a*/ 	.short	(.L_229 - .L_228)
.L_228:
        /*004c*/ 	.word	0x00000000
        /*0050*/ 	.short	0x0000
        /*0052*/ 	.short	0x0000
        /*0054*/ 	.byte	0x00, 0xf5, 0x21, 0x00


	//----- nvinfo : EIATTR_SPARSE_MMA_MASK
	.align		4
.L_229:
        /*0058*/ 	.byte	0x03, 0x50
        /*005a*/ 	.short	0x0000


	//----- nvinfo : EIATTR_MAXREG_COUNT
	.align		4
        /*005c*/ 	.byte	0x03, 0x1b
        /*005e*/ 	.short	0x00ff


	//----- nvinfo : EIATTR_MERCURY_ISA_VERSION
	.align		4
        /*0060*/ 	.byte	0x03, 0x5f
        /*0062*/ 	.short	0x0101


	//----- nvinfo : EIATTR_COOP_GROUP_MASK_REGIDS
	.align		4
        /*0064*/ 	.byte	0x04, 0x29
        /*0066*/ 	.short	(.L_231 - .L_230)


	//   ....[0]....
.L_230:
        /*0068*/ 	.word	0xffffffff


	//   ....[1]....
        /*006c*/ 	.word	0xffffffff


	//   ....[2]....
        /*0070*/ 	.word	0xffffffff


	//   ....[3]....
        /*0074*/ 	.word	0xffffffff


	//   ....[4]....
        /*0078*/ 	.word	0xffffffff


	//----- nvinfo : EIATTR_COOP_GROUP_INSTR_OFFSETS
	.align		4
.L_231:
        /*007c*/ 	.byte	0x04, 0x28
        /*007e*/ 	.short	(.L_233 - .L_232)


	//   ....[0]....
.L_232:
        /*0080*/ 	.word	0x000007c0


	//   ....[1]....
        /*0084*/ 	.word	0x000007f0


	//   ....[2]....
        /*0088*/ 	.word	0x00000810


	//   ....[3]....
        /*008c*/ 	.word	0x00000830


	//   ....[4]....
        /*0090*/ 	.word	0x00000850


	//----- nvinfo : EIATTR_VRC_CTA_INIT_COUNT
	.align		4
.L_233:
        /*0094*/ 	.byte	0x02, 0x4a
	.zero		1
	.zero		1


	//----- nvinfo : EIATTR_EXIT_INSTR_OFFSETS
	.align		4
        /*0098*/ 	.byte	0x04, 0x1c
        /*009a*/ 	.short	(.L_235 - .L_234)


	//   ....[0]....
.L_234:
        /*009c*/ 	.word	0x00000070


	//   ....[1]....
        /*00a0*/ 	.word	0x00000860


	//   ....[2]....
        /*00a4*/ 	.word	0x000008b0


	//----- nvinfo : EIATTR_CBANK_PARAM_SIZE
	.align		4
.L_235:
        /*00a8*/ 	.byte	0x03, 0x19
        /*00aa*/ 	.short	0x0020


	//----- nvinfo : EIATTR_PARAM_CBANK
	.align		4
        /*00ac*/ 	.byte	0x04, 0x0a
        /*00ae*/ 	.short	(.L_237 - .L_236)
	.align		4
.L_236:
        /*00b0*/ 	.word	index@(.nv.constant0._Z9sgemv_k32PfS_S_ii)
        /*00b4*/ 	.short	0x0380
        /*00b6*/ 	.short	0x0020


	//----- nvinfo : EIATTR_SW_WAR
	.align		4
.L_237:
        /*00b8*/ 	.byte	0x04, 0x36
        /*00ba*/ 	.short	(.L_239 - .L_238)
.L_238:
        /*00bc*/ 	.word	0x00000008
.L_239:


//--------------------- .nv.info._Z22sgemm_thread_tile_vec4PfS_S_iii --------------------------
	.section	.nv.info._Z22sgemm_thread_tile_vec4PfS_S_iii,"",@"SHT_CUDA_INFO"
	.sectionflags	@""
	.align	4


	//----- nvinfo : EIATTR_CUDA_API_VERSION
	.align		4
        /*0000*/ 	.byte	0x04, 0x37
        /*0002*/ 	.short	(.L_241 - .L_240)
.L_240:
        /*0004*/ 	.word	0x00000082


	//----- nvinfo : EIATTR_KPARAM_INFO
	.align		4
.L_241:
        /*0008*/ 	.byte	0x04, 0x17
        /*000a*/ 	.short	(.L_243 - .L_242)
.L_242:
        /*000c*/ 	.word	0x00000000
        /*0010*/ 	.short	0x0005
        /*0012*/ 	.short	0x0020
        /*0014*/ 	.byte	0x00, 0xf0, 0x11, 0x00


	//----- nvinfo : EIATTR_KPARAM_INFO
	.align		4
.L_243:
        /*0018*/ 	.byte	0x04, 0x17
        /*001a*/ 	.short	(.L_245 - .L_244)
.L_244:
        /*001c*/ 	.word	0x00000000
        /*0020*/ 	.short	0x0004
        /*0022*/ 	.short	0x001c
        /*0024*/ 	.byte	0x00, 0xf0, 0x11, 0x00


	//----- nvinfo : EIATTR_KPARAM_INFO
	.align		4
.L_245:
        /*0028*/ 	.byte	0x04, 0x17
        /*002a*/ 	.short	(.L_247 - .L_246)
.L_246:
        /*002c*/ 	.word	0x00000000
        /*0030*/ 	.short	0x0003
        /*0032*/ 	.short	0x0018
        /*0034*/ 	.byte	0x00, 0xf0, 0x11, 0x00


	//----- nvinfo : EIATTR_KPARAM_INFO
	.align		4
.L_247:
        /*0038*/ 	.byte	0x04, 0x17
        /*003a*/ 	.short	(.L_249 - .L_248)
.L_248:
        /*003c*/ 	.word	0x00000000
        /*0040*/ 	.short	0x0002
        /*0042*/ 	.short	0x0010
        /*0044*/ 	.byte	0x00, 0xf5, 0x21, 0x00


	//----- nvinfo : EIATTR_KPARAM_INFO
	.align		4
.L_249:
        /*0048*/ 	.byte	0x04, 0x17
        /*004a*/ 	.short	(.L_251 - .L_250)
.L_250:
        /*004c*/ 	.word	0x00000000
        /*0050*/ 	.short	0x0001
        /*0052*/ 	.short	0x0008
        /*0054*/ 	.byte	0x00, 0xf5, 0x21, 0x00


	//----- nvinfo : EIATTR_KPARAM_INFO
	.align		4
.L_251:
        /*0058*/ 	.byte	0x04, 0x17
        /*005a*/ 	.short	(.L_253 - .L_252)
.L_252:
        /*005c*/ 	.word	0x00000000
        /*0060*/ 	.short	0x0000
        /*0062*/ 	.short	0x0000
        /*0064*/ 	.byte	0x00, 0xf5, 0x21, 0x00


	//----- nvinfo : EIATTR_SPARSE_MMA_MASK
	.align		4
.L_253:
        /*0068*/ 	.byte	0x03, 0x50
        /*006a*/ 	.short	0x0000


	//----- nvinfo : EIATTR_MAXREG_COUNT
	.align		4
        /*006c*/ 	.byte	0x03, 0x1b
        /*006e*/ 	.short	0x00ff


	//----- nvinfo : EIATTR_NUM_BARRIERS
	.align		4
        /*0070*/ 	.byte	0x02, 0x4c
        /*0072*/ 	.byte	0x01
	.zero		1


	//----- nvinfo : EIATTR_MERCURY_ISA_VERSION
	.align		4
        /*0074*/ 	.byte	0x03, 0x5f
        /*0076*/ 	.short	0x0101


	//----- nvinfo : EIATTR_VRC_CTA_INIT_COUNT
	.align		4
        /*0078*/ 	.byte	0x02, 0x4a
	.zero		1
	.zero		1


	//----- nvinfo : EIATTR_EXIT_INSTR_OFFSETS
	.align		4
        /*007c*/ 	.byte	0x04, 0x1c
        /*007e*/ 	.short	(.L_255 - .L_254)


	//   ....[0]....
.L_254:
        /*0080*/ 	.word	0x00002a00


	//----- nvinfo : EIATTR_CBANK_PARAM_SIZE
	.align		4
.L_255:
        /*0084*/ 	.byte	0x03, 0x19
        /*0086*/ 	.short	0x0024


	//----- nvinfo : EIATTR_PARAM_CBANK
	.align		4
        /*0088*/ 	.byte	0x04, 0x0a
        /*008a*/ 	.short	(.L_257 - .L_256)
	.align		4
.L_256:
        /*008c*/ 	.word	index@(.nv.constant0._Z22sgemm_thread_tile_vec4PfS_S_iii)
        /*0090*/ 	.short	0x0380
        /*0092*/ 	.short	0x0024


	//----- nvinfo : EIATTR_SW_WAR
	.align		4
.L_257:
        /*0094*/ 	.byte	0x04, 0x36
        /*0096*/ 	.short	(.L_259 - .L_258)
.L_258:
        /*0098*/ 	.word	0x00000008
.L_259:


//--------------------- .nv.info._Z5sgemmPfS_S_iii --------------------------
	.section	.nv.info._Z5sgemmPfS_S_iii,"",@"SHT_CUDA_INFO"
	.sectionflags	@""
	.align	4


	//----- nvinfo : EIATTR_CUDA_API_VERSION
	.align		4
        /*0000*/ 	.byte	0x04, 0x37
        /*0002*/ 	.short	(.L_261 - .L_260)
.L_260:
        /*0004*/ 	.word	0x00000082


	//----- nvinfo : EIATTR_KPARAM_INFO
	.align		4
.L_261:
        /*0008*/ 	.byte	0x04, 0x17
        /*000a*/ 	.short	(.L_263 - .L_262)
.L_262:
        /*000c*/ 	.word	0x00000000
        /*0010*/ 	.short	0x0005
        /*0012*/ 	.short	0x0020
        /*0014*/ 	.byte	0x00, 0xf0, 0x11, 0x00


	//----- nvinfo : EIATTR_KPARAM_INFO
	.align		4
.L_263:
        /*0018*/ 	.byte	0x04, 0x17
        /*001a*/ 	.short	(.L_265 - .L_264)
.L_264:
        /*001c*/ 	.word	0x00000000
        /*0020*/ 	.short	0x0004
        /*0022*/ 	.short	0x001c
        /*0024*/ 	.byte	0x00, 0xf0, 0x11, 0x00


	//----- nvinfo : EIATTR_KPARAM_INFO
	.align		4
.L_265:
        /*0028*/ 	.byte	0x04, 0x17
        /*002a*/ 	.short	(.L_267 - .L_266)
.L_266:
        /*002c*/ 	.word	0x00000000
        /*0030*/ 	.short	0x0003
        /*0032*/ 	.short	0x0018
        /*0034*/ 	.byte	0x00, 0xf0, 0x11, 0x00


	//----- nvinfo : EIATTR_KPARAM_INFO
	.align		4
.L_267:
        /*0038*/ 	.byte	0x04, 0x17
        /*003a*/ 	.short	(.L_269 - .L_268)
.L_268:
        /*003c*/ 	.word	0x00000000
        /*0040*/ 	.short	0x0002
        /*0042*/ 	.short	0x0010
        /*0044*/ 	.byte	0x00, 0xf5, 0x21, 0x00


	//----- nvinfo : EIATTR_KPARAM_INFO
	.align		4
.L_269:
        /*0048*/ 	.byte	0x04, 0x17
        /*004a*/ 	.short	(.L_271 - .L_270)
.L_270:
        /*004c*/ 	.word	0x00000000
        /*0050*/ 	.short	0x0001
        /*0052*/ 	.short	0x0008
        /*0054*/ 	.byte	0x00, 0xf5, 0x21, 0x00


	//----- nvinfo : EIATTR_KPARAM_INFO
	.align		4
.L_271:
        /*0058*/ 	.byte	0x04, 0x17
        /*005a*/ 	.short	(.L_273 - .L_272)
.L_272:
        /*005c*/ 	.word	0x00000000
        /*0060*/ 	.short	0x0000
        /*0062*/ 	.short	0x0000
        /*0064*/ 	.byte	0x00, 0xf5, 0x21, 0x00


	//----- nvinfo : EIATTR_SPARSE_MMA_MASK
	.align		4
.L_273:
        /*0068*/ 	.byte	0x03, 0x50
        /*006a*/ 	.short	0x0000


	//----- nvinfo : EIATTR_MAXREG_COUNT
	.align		4
        /*006c*/ 	.byte	0x03, 0x1b
        /*006e*/ 	.short	0x00ff


	//----- nvinfo : EIATTR_NUM_BARRIERS
	.align		4
        /*0070*/ 	.byte	0x02, 0x4c
        /*0072*/ 	.byte	0x01
	.zero		1


	//----- nvinfo : EIATTR_MERCURY_ISA_VERSION
	.align		4
        /*0074*/ 	.byte	0x03, 0x5f
        /*0076*/ 	.short	0x0101


	//----- nvinfo : EIATTR_VRC_CTA_INIT_COUNT
	.align		4
        /*0078*/ 	.byte	0x02, 0x4a
	.zero		1
	.zero		1


	//----- nvinfo : EIATTR_EXIT_INSTR_OFFSETS
	.align		4
        /*007c*/ 	.byte	0x04, 0x1c
        /*007e*/ 	.short	(.L_275 - .L_274)


	//   ....[0]....
.L_274:
        /*0080*/ 	.word	0x000007e0


	//----- nvinfo : EIATTR_CBANK_PARAM_SIZE
	.align		4
.L_275:
        /*0084*/ 	.byte	0x03, 0x19
        /*0086*/ 	.short	0x0024


	//----- nvinfo : EIATTR_PARAM_CBANK
	.align		4
        /*0088*/ 	.byte	0x04, 0x0a
        /*008a*/ 	.short	(.L_277 - .L_276)
	.align		4
.L_276:
        /*008c*/ 	.word	index@(.nv.constant0._Z5sgemmPfS_S_iii)
        /*0090*/ 	.short	0x0380
        /*0092*/ 	.short	0x0024


	//----- nvinfo : EIATTR_SW_WAR
	.align		4
.L_277:
        /*0094*/ 	.byte	0x04, 0x36
        /*0096*/ 	.short	(.L_279 - .L_278)
.L_278:
        /*0098*/ 	.word	0x00000008
.L_279:


//--------------------- .nv.callgraph             --------------------------
	.section	.nv.callgraph,"",@"SHT_CUDA_CALLGRAPH"
	.align	4
	.sectionentsize	8
	.align		4
        /*0000*/ 	.word	0x00000000
	.align		4
        /*0004*/ 	.word	0xffffffff
	.align		4
        /*0008*/ 	.word	0x00000000
	.align		4
        /*000c*/ 	.word	0xfffffffe
	.align		4
        /*0010*/ 	.word	0x00000000
	.align		4
        /*0014*/ 	.word	0xfffffffd
	.align		4
        /*0018*/ 	.word	0x00000000
	.align		4
        /*001c*/ 	.word	0xfffffffc


//--------------------- .text._Z9relu_vec4PfS_i   --------------------------
	.section	.text._Z9relu_vec4PfS_i,"ax",@progbits
	.align	128
        .global         _Z9relu_vec4PfS_i
        .type           _Z9relu_vec4PfS_i,@function
        .size           _Z9relu_vec4PfS_i,(.L_x_50 - _Z9relu_vec4PfS_i)
        .other          _Z9relu_vec4PfS_i,@"STO_CUDA_ENTRY STV_DEFAULT"
_Z9relu_vec4PfS_i:
.text._Z9relu_vec4PfS_i:
[----:B------:R-:W-:Y:S01]  /*0000*/  LDC R1, c[0x0][0x37c] ;  /* 0x0000df00ff017b82 */ /* 0x000fe20000000800 */
[----:B------:R-:W0:Y:S07]  /*0010*/  S2R R3, SR_TID.X ;  /* 0x0000000000037919 */ /* 0x000e2e0000002100 */
[----:B------:R-:W0:Y:S01]  /*0020*/  S2UR UR4, SR_CTAID.X ;  /* 0x00000000000479c3 */ /* 0x000e220000002500 */
[----:B------:R-:W1:Y:S07]  /*0030*/  LDCU UR5, c[0x0][0x390] ;  /* 0x00007200ff0577ac */ /* 0x000e6e0008000800 */
[----:B------:R-:W0:Y:S02]  /*0040*/  LDC R0, c[0x0][0x360] ;  /* 0x0000d800ff007b82 */ /* 0x000e240000000800 */
[----:B0-----:R-:W-:-:S04]  /*0050*/  IMAD R0, R0, UR4, R3 ;  /* 0x0000000400007c24 */ /* 0x001fc8000f8e0203 */
[----:B------:R-:W-:-:S05]  /*0060*/  IMAD.SHL.U32 R7, R0, 0x4, RZ ;  /* 0x0000000400077824 */ /* 0x000fca00078e00ff */
[----:B-1----:R-:W-:-:S13]  /*0070*/  ISETP.GE.AND P0, PT, R7, UR5, PT ;  /* 0x0000000507007c0c */ /* 0x002fda000bf06270 */
[----:B------:R-:W-:Y:S05]  /*0080*/  @P0 EXIT ;  /* 0x000000000000094d */ /* 0x000fea0003800000 */
[----:B------:R-:W0:Y:S01]  /*0090*/  LDC.64 R2, c[0x0][0x380] ;  /* 0x0000e000ff027b82 */ /* 0x000e220000000a00 */
[----:B------:R-:W1:Y:S07]  /*00a0*/  LDCU.64 UR4, c[0x0][0x358] ;  /* 0x00006b00ff0477ac */ /* 0x000e6e0008000a00 */
[----:B------:R-:W2:Y:S01]  /*00b0*/  LDC.64 R4, c[0x0][0x388] ;  /* 0x0000e200ff047b82 */ /* 0x000ea20000000a00 */
[----:B0-----:R-:W-:-:S05]  /*00c0*/  IMAD.WIDE R2, R7, 0x4, R2 ;  /* 0x0000000407027825 */ /* 0x001fca00078e0202 */
[----:B-1----:R-:W3:Y:S01]  /*00d0*/  LDG.E.128 R8, desc[UR4][R2.64] ;  /* 0x0000000402087981 */ /* 0x002ee2000c1e1d00 */
[----:B--2---:R-:W-:Y:S01]  /*00e0*/  IMAD.WIDE R4, R7, 0x4, R4 ;  /* 0x0000000407047825 */ /* 0x004fe200078e0204 */
[----:B---3--:R-:W-:Y:S02]  /*00f0*/  FMNMX R8, RZ, R8, !PT ;  /* 0x00000008ff087209 */ /* 0x008fe40007800000 */
[----:B------:R-:W-:Y:S02]  /*0100*/  FMNMX R9, RZ, R9, !PT ;  /* 0x00000009ff097209 */ /* 0x000fe40007800000 */
[----:B------:R-:W-:Y:S02]  /*0110*/  FMNMX R10, RZ, R10, !PT ;  /* 0x0000000aff0a7209 */ /* 0x000fe40007800000 */
[----:B------:R-:W-:-:S05]  /*0120*/  FMNMX R11, RZ, R11, !PT ;  /* 0x0000000bff0b7209 */ /* 0x000fca0007800000 */
[----:B------:R-:W-:Y:S01]  /*0130*/  STG.E.128 desc[UR4][R4.64], R8 ;  /* 0x0000000804007986 */ /* 0x000fe2000c101d04 */
[----:B------:R-:W-:Y:S05]  /*0140*/  EXIT ;  /* 0x000000000000794d */ /* 0x000fea0003800000 */
.L_x_0:
[----:B------:R-:W-:-:S00]  /*0150*/  BRA `(.L_x_0) ;  /* 0xfffffffc00fc7947 */ /* 0x000fc0000383ffff */
[----:B------:R-:W-:-:S00]  /*0160*/  NOP ;  /* 0x0000000000007918 */ /* 0x000fc00000000000 */
        /* <DEDUP_REMOVED lines=9> */
.L_x_50:


//--------------------- .text._Z4reluPfS_i        --------------------------
	.section	.text._Z4reluPfS_i,"ax",@progbits
	.align	128
        .global         _Z4reluPfS_i
        .type           _Z4reluPfS_i,@function
        .size           _Z4reluPfS_i,(.L_x_51 - _Z4reluPfS_i)
        .other          _Z4reluPfS_i,@"STO_CUDA_ENTRY STV_DEFAULT"
_Z4reluPfS_i:
.text._Z4reluPfS_i:
[----:B------:R-:W-:Y:S01]  /*0000*/  LDC R1, c[0x0][0x37c] ;  /* 0x0000df00ff017b82 */ /* 0x000fe20000000800 */
[----:B------:R-:W0:Y:S07]  /*0010*/  S2R R0, SR_TID.X ;  /* 0x0000000000007919 */ /* 0x000e2e0000002100 */
[----:B------:R-:W0:Y:S01]  /*0020*/  S2UR UR4, SR_CTAID.X ;  /* 0x00000000000479c3 */ /* 0x000e220000002500 */
[----:B------:R-:W1:Y:S07]  /*0030*/  LDCU UR5, c[0x0][0x390] ;  /* 0x00007200ff0577ac */ /* 0x000e6e0008000800 */
[----:B------:R-:W0:Y:S02]  /*0040*/  LDC R7, c[0x0][0x360] ;  /* 0x0000d800ff077b82 */ /* 0x000e240000000800 */
[----:B0-----:R-:W-:-:S05]  /*0050*/  IMAD R7, R7, UR4, R0 ;  /* 0x0000000407077c24 */ /* 0x001fca000f8e0200 */
[----:B-1----:R-:W-:-:S13]  /*0060*/  ISETP.GE.AND P0, PT, R7, UR5, PT ;  /* 0x0000000507007c0c */ /* 0x002fda000bf06270 */
[----:B------:R-:W-:Y:S05]  /*0070*/  @P0 EXIT ;  /* 0x000000000000094d */ /* 0x000fea0003800000 */
[----:B------:R-:W0:Y:S01]  /*0080*/  LDC.64 R2, c[0x0][0x380] ;  /* 0x0000e000ff027b82 */ /* 0x000e220000000a00 */
[----:B------:R-:W1:Y:S07]  /*0090*/  LDCU.64 UR4, c[0x0][0x358] ;  /* 0x00006b00ff0477ac */ /* 0x000e6e0008000a00 */
[----:B------:R-:W2:Y:S01]  /*00a0*/  LDC.64 R4, c[0x0][0x388] ;  /* 0x0000e200ff047b82 */ /* 0x000ea20000000a00 */
[----:B0-----:R-:W-:-:S06]  /*00b0*/  IMAD.WIDE R2, R7, 0x4, R2 ;  /* 0x0000000407027825 */ /* 0x001fcc00078e0202 */
[----:B-1----:R-:W3:Y:S01]  /*00c0*/  LDG.E R2, desc[UR4][R2.64] ;  /* 0x0000000402027981 */ /* 0x002ee2000c1e1900 */
[----:B--2---:R-:W-:Y:S01]  /*00d0*/  IMAD.WIDE R4, R7, 0x4, R4 ;  /* 0x0000000407047825 */ /* 0x004fe200078e0204 */
[----:B---3--:R-:W-:-:S05]  /*00e0*/  FMNMX R7, RZ, R2, !PT ;  /* 0x00000002ff077209 */ /* 0x008fca0007800000 */
[----:B------:R-:W-:Y:S01]  /*00f0*/  STG.E desc[UR4][R4.64], R7 ;  /* 0x0000000704007986 */ /* 0x000fe2000c101904 */
[----:B------:R-:W-:Y:S05]  /*0100*/  EXIT ;  /* 0x000000000000794d */ /* 0x000fea0003800000 */
.L_x_1:
        /* <DEDUP_REMOVED lines=15> */
.L_x_51:


//--------------------- .text._Z12sigmoid_vec4PfS_i --------------------------
	.section	.text._Z12sigmoid_vec4PfS_i,"ax",@progbits
	.align	128
        .global         _Z12sigmoid_vec4PfS_i
        .type           _Z12sigmoid_vec4PfS_i,@function
        .size           _Z12sigmoid_vec4PfS_i,(.L_x_48 - _Z12sigmoid_vec4PfS_i)
        .other          _Z12sigmoid_vec4PfS_i,@"STO_CUDA_ENTRY STV_DEFAULT"
_Z12sigmoid_vec4PfS_i:
.text._Z12sigmoid_vec4PfS_i:
[----:B------:R-:W-:Y:S01]  /*0000*/  LDC R1, c[0x0][0x37c] ;  /* 0x0000df00ff017b82 */ /* 0x000fe20000000800 */
[----:B------:R-:W0:Y:S07]  /*0010*/  S2R R0, SR_TID.X ;  /* 0x0000000000007919 */ /* 0x000e2e0000002100 */
[----:B------:R-:W0:Y:S01]  /*0020*/  S2UR UR4, SR_CTAID.X ;  /* 0x00000000000479c3 */ /* 0x000e220000002500 */
[----:B------:R-:W1:Y:S07]  /*0030*/  LDCU UR5, c[0x0][0x390] ;  /* 0x00007200ff0577ac */ /* 0x000e6e0008000800 */
[----:B------:R-:W0:Y:S02]  /*0040*/  LDC R3, c[0x0][0x360] ;  /* 0x0000d800ff037b82 */ /* 0x000e240000000800 */
[----:B0-----:R-:W-:-:S05]  /*0050*/  IMAD R3, R3, UR4, R0 ;  /* 0x0000000403037c24 */ /* 0x001fca000f8e0200 */
[----:B------:R-:W-:-:S04]  /*0060*/  SHF.L.U32 R3, R3, 0x2, RZ ;  /* 0x0000000203037819 */ /* 0x000fc800000006ff */
[----:B-1----:R-:W-:-:S13]  /*0070*/  ISETP.GE.AND P0, PT, R3, UR5, PT ;  /* 0x0000000503007c0c */ /* 0x002fda000bf06270 */
[----:B------:R-:W-:Y:S05]  /*0080*/  @P0 EXIT ;  /* 0x000000000000094d */ /* 0x000fea0003800000 */
[----:B------:R-:W0:Y:S01]  /*0090*/  LDC.64 R4, c[0x0][0x380] ;  /* 0x0000e000ff047b82 */ /* 0x000e220000000a00 */
[----:B------:R-:W1:Y:S01]  /*00a0*/  LDCU.64 UR4, c[0x0][0x358] ;  /* 0x00006b00ff0477ac */ /* 0x000e620008000a00 */
[----:B0-----:R-:W-:-:S06]  /*00b0*/  IMAD.WIDE R4, R3, 0x4, R4 ;  /* 0x0000000403047825 */ /* 0x001fcc00078e0204 */
[----:B-1----:R-:W2:Y:S01]  /*00c0*/  LDG.E.128 R4, desc[UR4][R4.64] ;  /* 0x0000000404047981 */ /* 0x002ea2000c1e1d00 */
[----:B------:R-:W-:Y:S02]  /*00d0*/  HFMA2 R9, -RZ, RZ, 0.96630859375, -0.0022525787353515625 ;  /* 0x3bbb989dff097431 */ /* 0x000fe400000001ff */
[----:B------:R-:W-:Y:S01]  /*00e0*/  IMAD.MOV.U32 R11, RZ, RZ, 0x437c0000 ;  /* 0x437c0000ff0b7424 */ /* 0x000fe200078e00ff */
[----:B------:R-:W-:Y:S02]  /*00f0*/  BSSY.RECONVERGENT B0, `(.L_x_2) ;  /* 0x0000015000007945 */ /* 0x000fe40003800200 */
[----:B--2---:R-:W-:-:S04]  /*0100*/  FFMA.SAT R0, R4, -R9, 0.5 ;  /* 0x3f00000004007423 */ /* 0x004fc80000002809 */
[----:B------:R-:W-:-:S04]  /*0110*/  FFMA.RM R0, R0, R11, 12582913 ;  /* 0x4b40000100007423 */ /* 0x000fc8000000400b */
[C---:B------:R-:W-:Y:S01]  /*0120*/  FADD R9, R0.reuse, -12583039 ;  /* 0xcb40007f00097421 */ /* 0x040fe20000000000 */
[----:B------:R-:W-:-:S03]  /*0130*/  SHF.L.U32 R0, R0, 0x17, RZ ;  /* 0x0000001700007819 */ /* 0x000fc600000006ff */
[----:B------:R-:W-:-:S04]  /*0140*/  FFMA R9, R4, -1.4426950216293334961, -R9 ;  /* 0xbfb8aa3b04097823 */ /* 0x000fc80000000809 */
[----:B------:R-:W-:-:S06]  /*0150*/  FFMA R9, R4, -1.925963033500011079e-08, R9 ;  /* 0xb2a5706004097823 */ /* 0x000fcc0000000009 */
[----:B------:R-:W0:Y:S02]  /*0160*/  MUFU.EX2 R9, R9 ;  /* 0x0000000900097308 */ /* 0x000e240000000800 */
[----:B0-----:R-:W-:-:S05]  /*0170*/  FFMA R0, R0, R9, 1 ;  /* 0x3f80000000007423 */ /* 0x001fca0000000009 */
[----:B------:R-:W-:-:S04]  /*0180*/  IADD3 R2, PT, PT, R0, 0x1800000, RZ ;  /* 0x0180000000027810 */ /* 0x000fc80007ffe0ff */
[----:B------:R-:W-:-:S04]  /*0190*/  LOP3.LUT R2, R2, 0x7f800000, RZ, 0xc0, !PT ;  /* 0x7f80000002027812 */ /* 0x000fc800078ec0ff */
[----:B------:R-:W-:-:S13]  /*01a0*/  ISETP.GT.U32.AND P0, PT, R2, 0x1ffffff, PT ;  /* 0x01ffffff0200780c */ /* 0x000fda0003f04070 */
[----:B------:R-:W-:Y:S05]  /*01b0*/  @P0 BRA `(.L_x_3) ;  /* 0x0000000000100947 */ /* 0x000fea0003800000 */
[----:B------:R-:W-:-:S07]  /*01c0*/  MOV R8, 0x1e0 ;  /* 0x000001e000087802 */ /* 0x000fce0000000f00 */
[----:B------:R-:W-:Y:S05]  /*01d0*/  CALL.REL.NOINC `($__internal_0_$__cuda_sm20_rcp_rn_f32_slowpath) ;  /* 0x00000004004c7944 */ /* 0x000fea0003c00000 */
[----:B------:R-:W-:Y:S01]  /*01e0*/  IMAD.MOV.U32 R4, RZ, RZ, R0 ;  /* 0x000000ffff047224 */ /* 0x000fe200078e0000 */
[----:B------:R-:W-:Y:S06]  /*01f0*/  BRA `(.L_x_4) ;  /* 0x0000000000107947 */ /* 0x000fec0003800000 */
.L_x_3:
[----:B------:R-:W0:Y:S02]  /*0200*/  MUFU.RCP R9, R0 ;  /* 0x0000000000097308 */ /* 0x000e240000001000 */
[----:B0-----:R-:W-:-:S04]  /*0210*/  FFMA R2, R0, R9, -1 ;  /* 0xbf80000000027423 */ /* 0x001fc80000000009 */
[----:B------:R-:W-:-:S04]  /*0220*/  FADD.FTZ R2, -R2, -RZ ;  /* 0x800000ff02027221 */ /* 0x000fc80000010100 */
[----:B------:R-:W-:-:S07]  /*0230*/  FFMA R4, R9, R2, R9 ;  /* 0x0000000209047223 */ /* 0x000fce0000000009 */
.L_x_4:
[----:B------:R-:W-:Y:S05]  /*0240*/  BSYNC.RECONVERGENT B0 ;  /* 0x0000000000007941 */ /* 0x000fea0003800200 */
.L_x_2:
[----:B------:R-:W-:Y:S01]  /*0250*/  HFMA2 R9, -RZ, RZ, 3.7421875, 0 ;  /* 0x437c0000ff097431 */ /* 0x000fe200000001ff */
[----:B------:R-:W-:Y:S01]  /*0260*/  MOV R0, 0x3bbb989d ;  /* 0x3bbb989d00007802 */ /* 0x000fe20000000f00 */
[----:B------:R-:W-:Y:S04]  /*0270*/  BSSY.RECONVERGENT B0, `(.L_x_5) ;  /* 0x0000015000007945 */ /* 0x000fe80003800200 */
[----:B------:R-:W-:-:S04]  /*0280*/  FFMA.SAT R0, R5, -R0, 0.5 ;  /* 0x3f00000005007423 */ /* 0x000fc80000002800 */
[----:B------:R-:W-:-:S04]  /*0290*/  FFMA.RM R0, R0, R9, 12582913 ;  /* 0x4b40000100007423 */ /* 0x000fc80000004009 */
[C---:B------:R-:W-:Y:S01]  /*02a0*/  FADD R2, R0.reuse, -12583039 ;  /* 0xcb40007f00027421 */ /* 0x040fe20000000000 */
[----:B------:R-:W-:-:S03]  /*02b0*/  IMAD.SHL.U32 R0, R0, 0x800000, RZ ;  /* 0x0080000000007824 */ /* 0x000fc600078e00ff */
[----:B------:R-:W-:-:S04]  /*02c0*/  FFMA R2, R5, -1.4426950216293334961, -R2 ;  /* 0xbfb8aa3b05027823 */ /* 0x000fc80000000802 */
[----:B------:R-:W-:-:S04]  /*02d0*/  FFMA R2, R5, -1.925963033500011079e-08, R2 ;  /* 0xb2a5706005027823 */ /* 0x000fc80000000002 */
        /* <DEDUP_REMOVED lines=8> */
[----:B------:R-:W-:Y:S01]  /*0360*/  MOV R5, R0 ;  /* 0x0000000000057202 */ /* 0x000fe20000000f00 */
[----:B------:R-:W-:Y:S06]  /*0370*/  BRA `(.L_x_7) ;  /* 0x0000000000107947 */ /* 0x000fec0003800000 */
.L_x_6:
[----:B------:R-:W0:Y:S02]  /*0380*/  MUFU.RCP R5, R0 ;  /* 0x0000000000057308 */ /* 0x000e240000001000 */
[----:B0-----:R-:W-:-:S04]  /*0390*/  FFMA R2, R0, R5, -1 ;  /* 0xbf80000000027423 */ /* 0x001fc80000000005 */
[----:B------:R-:W-:-:S04]  /*03a0*/  FADD.FTZ R2, -R2, -RZ ;  /* 0x800000ff02027221 */ /* 0x000fc80000010100 */
[----:B------:R-:W-:-:S07]  /*03b0*/  FFMA R5, R5, R2, R5 ;  /* 0x0000000205057223 */ /* 0x000fce0000000005 */
.L_x_7:
[----:B------:R-:W-:Y:S05]  /*03c0*/  BSYNC.RECONVERGENT B0 ;  /* 0x0000000000007941 */ /* 0x000fea0003800200 */
.L_x_5:
[----:B------:R-:W-:Y:S02]  /*03d0*/  HFMA2 R11, -RZ, RZ, 3.7421875, 0 ;  /* 0x437c0000ff0b7431 */ /* 0x000fe400000001ff */
[----:B------:R-:W-:Y:S01]  /*03e0*/  IMAD.MOV.U32 R9, RZ, RZ, 0x3bbb989d ;  /* 0x3bbb989dff097424 */ /* 0x000fe200078e00ff */
[----:B------:R-:W-:Y:S03]  /*03f0*/  BSSY.RECONVERGENT B0, `(.L_x_8) ;  /* 0x0000015000007945 */ /* 0x000fe60003800200 */
[----:B------:R-:W-:-:S04]  /*0400*/  FFMA.SAT R0, R6, -R9, 0.5 ;  /* 0x3f00000006007423 */ /* 0x000fc80000002809 */
[----:B------:R-:W-:-:S04]  /*0410*/  FFMA.RM R0, R0, R11, 12582913 ;  /* 0x4b40000100007423 */ /* 0x000fc8000000400b */
[C---:B------:R-:W-:Y:S01]  /*0420*/  FADD R9, R0.reuse, -12583039 ;  /* 0xcb40007f00097421 */ /* 0x040fe20000000000 */
[----:B------:R-:W-:-:S03]  /*0430*/  SHF.L.U32 R0, R0, 0x17, RZ ;  /* 0x0000001700007819 */ /* 0x000fc600000006ff */
[----:B------:R-:W-:-:S04]  /*0440*/  FFMA R9, R6, -1.4426950216293334961, -R9 ;  /* 0xbfb8aa3b06097823 */ /* 0x000fc80000000809 */
[----:B------:R-:W-:-:S06]  /*0450*/  FFMA R9, R6, -1.925963033500011079e-08, R9 ;  /* 0xb2a5706006097823 */ /* 0x000fcc0000000009 */
[----:B------:R-:W0:Y:S02]  /*0460*/  MUFU.EX2 R9, R9 ;  /* 0x0000000900097308 */ /* 0x000e240000000800 */
[----:B0-----:R-:W-:-:S04]  /*0470*/  FFMA R0, R0, R9, 1 ;  /* 0x3f80000000007423 */ /* 0x001fc80000000009 */
[----:B------:R-:W-:-:S05]  /*0480*/  VIADD R2, R0, 0x1800000 ;  /* 0x0180000000027836 */ /* 0x000fca0000000000 */
[----:B------:R-:W-:-:S04]  /*0490*/  LOP3.LUT R2, R2, 0x7f800000, RZ, 0xc0, !PT ;  /* 0x7f80000002027812 */ /* 0x000fc800078ec0ff */
[----:B------:R-:W-:-:S13]  /*04a0*/  ISETP.GT.U32.AND P0, PT, R2, 0x1ffffff, PT ;  /* 0x01ffffff0200780c */ /* 0x000fda0003f04070 */
[----:B------:R-:W-:Y:S05]  /*04b0*/  @P0 BRA `(.L_x_9) ;  /* 0x0000000000100947 */ /* 0x000fea0003800000 */
[----:B------:R-:W-:-:S07]  /*04c0*/  MOV R8, 0x4e0 ;  /* 0x000004e000087802 */ /* 0x000fce0000000f00 */
[----:B------:R-:W-:Y:S05]  /*04d0*/  CALL.REL.NOINC `($__internal_0_$__cuda_sm20_rcp_rn_f32_slowpath) ;  /* 0x00000000008c7944 */ /* 0x000fea0003c00000 */
[----:B------:R-:W-:Y:S01]  /*04e0*/  MOV R6, R0 ;  /* 0x0000000000067202 */ /* 0x000fe20000000f00 */
[----:B------:R-:W-:Y:S06]  /*04f0*/  BRA `(.L_x_10) ;  /* 0x0000000000107947 */ /* 0x000fec0003800000 */
.L_x_9:
[----:B------:R-:W0:Y:S02]  /*0500*/  MUFU.RCP R9, R0 ;  /* 0x0000000000097308 */ /* 0x000e240000001000 */
[----:B0-----:R-:W-:-:S04]  /*0510*/  FFMA R2, R0, R9, -1 ;  /* 0xbf80000000027423 */ /* 0x001fc80000000009 */
[----:B------:R-:W-:-:S04]  /*0520*/  FADD.FTZ R2, -R2, -RZ ;  /* 0x800000ff02027221 */ /* 0x000fc80000010100 */
[----:B------:R-:W-:-:S07]  /*0530*/  FFMA R6, R9, R2, R9 ;  /* 0x0000000209067223 */ /* 0x000fce0000000009 */
.L_x_10:
[----:B------:R-:W-:Y:S05]  /*0540*/  BSYNC.RECONVERGENT B0 ;  /* 0x0000000000007941 */ /* 0x000fea0003800200 */
.L_x_8:
[----:B------:R-:W-:Y:S02]  /*0550*/  HFMA2 R0, -RZ, RZ, 0.96630859375, -0.0022525787353515625 ;  /* 0x3bbb989dff007431 */ /* 0x000fe400000001ff */
[----:B------:R-:W-:Y:S01]  /*0560*/  IMAD.MOV.U32 R9, RZ, RZ, 0x437c0000 ;  /* 0x437c0000ff097424 */ /* 0x000fe200078e00ff */
[----:B------:R-:W-:Y:S02]  /*0570*/  BSSY.RECONVERGENT B0, `(.L_x_11) ;  /* 0x0000015000007945 */ /* 0x000fe40003800200 */
[----:B------:R-:W-:-:S04]  /*0580*/  FFMA.SAT R0, R7, -R0, 0.5 ;  /* 0x3f00000007007423 */ /* 0x000fc80000002800 */
[----:B------:R-:W-:-:S04]  /*0590*/  FFMA.RM R0, R0, R9, 12582913 ;  /* 0x4b40000100007423 */ /* 0x000fc80000004009 */
[C---:B------:R-:W-:Y:S01]  /*05a0*/  FADD R2, R0.reuse, -12583039 ;  /* 0xcb40007f00027421 */ /* 0x040fe20000000000 */
[----:B------:R-:W-:-:S03]  /*05b0*/  SHF.L.U32 R0, R0, 0x17, RZ ;  /* 0x0000001700007819 */ /* 0x000fc600000006ff */
        /* <DEDUP_REMOVED lines=12> */
.L_x_12:
[----:B------:R-:W0:Y:S02]  /*0680*/  MUFU.RCP R7, R0 ;  /* 0x0000000000077308 */ /* 0x000e240000001000 */
[----:B0-----:R-:W-:-:S04]  /*0690*/  FFMA R2, R0, R7, -1 ;  /* 0xbf80000000027423 */ /* 0x001fc80000000007 */
[----:B------:R-:W-:-:S04]  /*06a0*/  FADD.FTZ R2, -R2, -RZ ;  /* 0x800000ff02027221 */ /* 0x000fc80000010100 */
[----:B------:R-:W-:-:S07]  /*06b0*/  FFMA R7, R7, R2, R7 ;  /* 0x0000000207077223 */ /* 0x000fce0000000007 */
.L_x_13:
[----:B------:R-:W-:Y:S05]  /*06c0*/  BSYNC.RECONVERGENT B0 ;  /* 0x0000000000007941 */ /* 0x000fea0003800200 */
.L_x_11:
[----:B------:R-:W0:Y:S02]  /*06d0*/  LDC.64 R8, c[0x0][0x388] ;  /* 0x0000e200ff087b82 */ /* 0x000e240000000a00 */
[----:B0-----:R-:W-:-:S05]  /*06e0*/  IMAD.WIDE R2, R3, 0x4, R8 ;  /* 0x0000000403027825 */ /* 0x001fca00078e0208 */
[----:B------:R-:W-:Y:S01]  /*06f0*/  STG.E.128 desc[UR4][R2.64], R4 ;  /* 0x0000000402007986 */ /* 0x000fe2000c101d04 */
[----:B------:R-:W-:Y:S05]  /*0700*/  EXIT ;  /* 0x000000000000794d */ /* 0x000fea0003800000 */
        .weak           $__internal_0_$__cuda_sm20_rcp_rn_f32_slowpath
        .type           $__internal_0_$__cuda_sm20_rcp_rn_f32_slowpath,@function
        .size           $__internal_0_$__cuda_sm20_rcp_rn_f32_slowpath,(.L_x_48 - $__internal_0_$__cuda_sm20_rcp_rn_f32_slowpath)
$__internal_0_$__cuda_sm20_rcp_rn_f32_slowpath:
[----:B------:R-:W-:Y:S01]  /*0710*/  SHF.L.U32 R2, R0, 0x1, RZ ;  /* 0x0000000100027819 */ /* 0x000fe200000006ff */
[----:B------:R-:W-:Y:S03]  /*0720*/  BSSY.RECONVERGENT B1, `(.L_x_14) ;  /* 0x0000030000017945 */ /* 0x000fe60003800200 */
[----:B------:R-:W-:-:S04]  /*0730*/  SHF.R.U32.HI R13, RZ, 0x18, R2 ;  /* 0x00000018ff0d7819 */ /* 0x000fc80000011602 */
[----:B------:R-:W-:-:S13]  /*0740*/  ISETP.NE.U32.AND P0, PT, R13, RZ, PT ;  /* 0x000000ff0d00720c */ /* 0x000fda0003f05070 */
[----:B------:R-:W-:Y:S05]  /*0750*/  @P0 BRA `(.L_x_15) ;  /* 0x0000000000280947 */ /* 0x000fea0003800000 */
[----:B------:R-:W-:-:S04]  /*0760*/  SHF.L.U32 R2, R0, 0x1, RZ ;  /* 0x0000000100027819 */ /* 0x000fc800000006ff */
[----:B------:R-:W-:-:S13]  /*0770*/  ISETP.NE.AND P0, PT, R2, RZ, PT ;  /* 0x000000ff0200720c */ /* 0x000fda0003f05270 */
[----:B------:R-:W-:Y:S01]  /*0780*/  @P0 FFMA R10, R0, 1.84467440737095516160e+19, RZ ;  /* 0x5f800000000a0823 */ /* 0x000fe200000000ff */
[----:B------:R-:W-:Y:S08]  /*0790*/  @!P0 MUFU.RCP R9, R0 ;  /* 0x0000000000098308 */ /* 0x000ff00000001000 */
[----:B------:R-:W0:Y:S02]  /*07a0*/  @P0 MUFU.RCP R11, R10 ;  /* 0x0000000a000b0308 */ /* 0x000e240000001000 */
[----:B0-----:R-:W-:-:S04]  /*07b0*/  @P0 FFMA R2, R10, R11, -1 ;  /* 0xbf8000000a020423 */ /* 0x001fc8000000000b */
[----:B------:R-:W-:-:S04]  /*07c0*/  @P0 FADD.FTZ R2, -R2, -RZ ;  /* 0x800000ff02020221 */ /* 0x000fc80000010100 */
[----:B------:R-:W-:-:S04]  /*07d0*/  @P0 FFMA R2, R11, R2, R11 ;  /* 0x000000020b020223 */ /* 0x000fc8000000000b */
[----:B------:R-:W-:Y:S01]  /*07e0*/  @P0 FFMA R9, R2, 1.84467440737095516160e+19, RZ ;  /* 0x5f80000002090823 */ /* 0x000fe200000000ff */
[----:B------:R-:W-:Y:S06]  /*07f0*/  BRA `(.L_x_16) ;  /* 0x0000000000887947 */ /* 0x000fec0003800000 */
.L_x_15:
[----:B------:R-:W-:-:S04]  /*0800*/  IADD3 R15, PT, PT, R13, -0xfd, RZ ;  /* 0xffffff030d0f7810 */ /* 0x000fc80007ffe0ff */
[----:B------:R-:W-:-:S13]  /*0810*/  ISETP.GT.U32.AND P0, PT, R15, 0x1, PT ;  /* 0x000000010f00780c */ /* 0x000fda0003f04070 */
[----:B------:R-:W-:Y:S05]  /*0820*/  @P0 BRA `(.L_x_17) ;  /* 0x0000000000780947 */ /* 0x000fea0003800000 */
[----:B------:R-:W-:Y:S01]  /*0830*/  LOP3.LUT R2, R0, 0x7fffff, RZ, 0xc0, !PT ;  /* 0x007fffff00027812 */ /* 0x000fe200078ec0ff */
[----:B------:R-:W-:-:S03]  /*0840*/  IMAD.MOV.U32 R12, RZ, RZ, 0x3 ;  /* 0x00000003ff0c7424 */ /* 0x000fc600078e00ff */
[----:B------:R-:W-:Y:S02]  /*0850*/  LOP3.LUT R2, R2, 0x3f800000, RZ, 0xfc, !PT ;  /* 0x3f80000002027812 */ /* 0x000fe400078efcff */
[----:B------:R-:W-:Y:S02]  /*0860*/  SHF.L.U32 R12, R12, R15, RZ ;  /* 0x0000000f0c0c7219 */ /* 0x000fe400000006ff */
[----:B------:R-:W0:Y:S02]  /*0870*/  MUFU.RCP R9, R2 ;  /* 0x0000000200097308 */ /* 0x000e240000001000 */
[----:B0-----:R-:W-:-:S04]  /*0880*/  FFMA R10, R2, R9, -1 ;  /* 0xbf800000020a7423 */ /* 0x001fc80000000009 */
[----:B------:R-:W-:-:S04]  /*0890*/  FADD.FTZ R10, -R10, -RZ ;  /* 0x800000ff0a0a7221 */ /* 0x000fc80000010100 */
[CCC-:B------:R-:W-:Y:S01]  /*08a0*/  FFMA.RM R11, R9.reuse, R10.reuse, R9.reuse ;  /* 0x0000000a090b7223 */ /* 0x1c0fe20000004009 */
[----:B------:R-:W-:-:S04]  /*08b0*/  FFMA.RP R10, R9, R10, R9 ;  /* 0x0000000a090a7223 */ /* 0x000fc80000008009 */
[C---:B------:R-:W-:Y:S02]  /*08c0*/  LOP3.LUT R9, R11.reuse, 0x7fffff, RZ, 0xc0, !PT ;  /* 0x007fffff0b097812 */ /* 0x040fe400078ec0ff */
[----:B------:R-:W-:Y:S02]  /*08d0*/  FSETP.NEU.FTZ.AND P0, PT, R11, R10, PT ;  /* 0x0000000a0b00720b */ /* 0x000fe40003f1d000 */
[----:B------:R-:W-:Y:S02]  /*08e0*/  LOP3.LUT R9, R9, 0x800000, RZ, 0xfc, !PT ;  /* 0x0080000009097812 */ /* 0x000fe400078efcff */
[----:B------:R-:W-:Y:S02]  /*08f0*/  SEL R10, RZ, 0xffffffff, !P0 ;  /* 0xffffffffff0a7807 */ /* 0x000fe40004000000 */
[----:B------:R-:W-:Y:S02]  /*0900*/  LOP3.LUT R12, R12, R9, RZ, 0xc0, !PT ;  /* 0x000000090c0c7212 */ /* 0x000fe400078ec0ff */
[----:B------:R-:W-:-:S02]  /*0910*/  IADD3 R10, PT, PT, -R10, RZ, RZ ;  /* 0x000000ff0a0a7210 */ /* 0x000fc40007ffe1ff */
[-C--:B------:R-:W-:Y:S02]  /*0920*/  SHF.R.U32.HI R12, RZ, R15.reuse, R12 ;  /* 0x0000000fff0c7219 */ /* 0x080fe4000001160c */
[----:B------:R-:W-:Y:S02]  /*0930*/  LOP3.LUT P1, RZ, R10, R15, R9, 0xf8, !PT ;  /* 0x0000000f0aff7212 */ /* 0x000fe4000782f809 */
[C---:B------:R-:W-:Y:S02]  /*0940*/  LOP3.LUT P0, RZ, R12.reuse, 0x1, RZ, 0xc0, !PT ;  /* 0x000000010cff7812 */ /* 0x040fe4000780c0ff */
[----:B------:R-:W-:-:S04]  /*0950*/  LOP3.LUT P2, RZ, R12, 0x2, RZ, 0xc0, !PT ;  /* 0x000000020cff7812 */ /* 0x000fc8000784c0ff */
[----:B------:R-:W-:Y:S02]  /*0960*/  PLOP3.LUT P0, PT, P0, P1, P2, 0xe0, 0x0 ;  /* 0x000000000000781c */ /* 0x000fe40000703c20 */
[----:B------:R-:W-:Y:S02]  /*0970*/  LOP3.LUT P1, RZ, R0, 0x7fffff, RZ, 0xc0, !PT ;  /* 0x007fffff00ff7812 */ /* 0x000fe4000782c0ff */
[----:B------:R-:W-:-:S04]  /*0980*/  SEL R2, RZ, 0x1, !P0 ;  /* 0x00000001ff027807 */ /* 0x000fc80004000000 */
[----:B------:R-:W-:-:S04]  /*0990*/  IADD3 R2, PT, PT, -R2, RZ, RZ ;  /* 0x000000ff02027210 */ /* 0x000fc80007ffe1ff */
[----:B------:R-:W-:Y:S02]  /*09a0*/  ISETP.GE.AND P0, PT, R2, RZ, PT ;  /* 0x000000ff0200720c */ /* 0x000fe40003f06270 */
[----:B------:R-:W-:-:S04]  /*09b0*/  IADD3 R2, PT, PT, R13, -0xfc, RZ ;  /* 0xffffff040d027810 */ /* 0x000fc80007ffe0ff */
[----:B------:R-:W-:-:S07]  /*09c0*/  SHF.R.U32.HI R9, RZ, R2, R9 ;  /* 0x00000002ff097219 */ /* 0x000fce0000011609 */
[----:B------:R-:W-:-:S05]  /*09d0*/  @!P0 VIADD R9, R9, 0x1 ;  /* 0x0000000109098836 */ /* 0x000fca0000000000 */
[----:B------:R-:W-:-:S04]  /*09e0*/  @!P1 SHF.L.U32 R9, R9, 0x1, RZ ;  /* 0x0000000109099819 */ /* 0x000fc800000006ff */
[----:B------:R-:W-:Y:S01]  /*09f0*/  LOP3.LUT R9, R9, 0x80000000, R0, 0xf8, !PT ;  /* 0x8000000009097812 */ /* 0x000fe200078ef800 */
[----:B------:R-:W-:Y:S06]  /*0a00*/  BRA `(.L_x_16) ;  /* 0x0000000000047947 */ /* 0x000fec0003800000 */
.L_x_17:
[----:B------:R0:W1:Y:S02]  /*0a10*/  MUFU.RCP R9, R0 ;  /* 0x0000000000097308 */ /* 0x0000640000001000 */
.L_x_16:
[----:B------:R-:W-:Y:S05]  /*0a20*/  BSYNC.RECONVERGENT B1 ;  /* 0x0000000000017941 */ /* 0x000fea0003800200 */
.L_x_14:
[----:B01----:R-:W-:Y:S01]  /*0a30*/  MOV R0, R9 ;  /* 0x0000000900007202 */ /* 0x003fe20000000f00 */
[----:B------:R-:W-:-:S04]  /*0a40*/  HFMA2 R9, -RZ, RZ, 0, 0 ;  /* 0x00000000ff097431 */ /* 0x000fc800000001ff */
[----:B------:R-:W-:Y:S05]  /*0a50*/  RET.REL.NODEC R8 `(_Z12sigmoid_vec4PfS_i) ;  /* 0xfffffff408687950 */ /* 0x000fea0003c3ffff */
.L_x_18:
        /* <DEDUP_REMOVED lines=10> */
.L_x_48:


//--------------------- .text._Z7sigmoidPfS_i     --------------------------
	.section	.text._Z7sigmoidPfS_i,"ax",@progbits
	.align	128
        .global         _Z7sigmoidPfS_i
        .type           _Z7sigmoidPfS_i,@function
        .size           _Z7sigmoidPfS_i,(.L_x_49 - _Z7sigmoidPfS_i)
        .other          _Z7sigmoidPfS_i,@"STO_CUDA_ENTRY STV_DEFAULT"
_Z7sigmoidPfS_i:
.text._Z7sigmoidPfS_i:
        /* <DEDUP_REMOVED lines=9> */
[----:B------:R-:W1:Y:S01]  /*0090*/  LDCU.64 UR4, c[0x0][0x358] ;  /* 0x00006b00ff0477ac */ /* 0x000e620008000a00 */
[----:B0-----:R-:W-:-:S06]  /*00a0*/  IMAD.WIDE R4, R3, 0x4, R4 ;  /* 0x0000000403047825 */ /* 0x001fcc00078e0204 */
[----:B-1----:R-:W2:Y:S01]  /*00b0*/  LDG.E R4, desc[UR4][R4.64] ;  /* 0x0000000404047981 */ /* 0x002ea2000c1e1900 */
[----:B------:R-:W-:Y:S01]  /*00c0*/  IMAD.MOV.U32 R7, RZ, RZ, 0x3bbb989d ;  /* 0x3bbb989dff077424 */ /* 0x000fe200078e00ff */
[----:B------:R-:W-:Y:S01]  /*00d0*/  BSSY.RECONVERGENT B0, `(.L_x_19) ;  /* 0x0000015000007945 */ /* 0x000fe20003800200 */
[----:B------:R-:W-:Y:S02]  /*00e0*/  IMAD.MOV.U32 R9, RZ, RZ, 0x437c0000 ;  /* 0x437c0000ff097424 */ /* 0x000fe400078e00ff */
[----:B--2---:R-:W-:-:S04]  /*00f0*/  FFMA.SAT R0, R4, -R7, 0.5 ;  /* 0x3f00000004007423 */ /* 0x004fc80000002807 */
        /* <DEDUP_REMOVED lines=12> */
[----:B------:R-:W-:Y:S05]  /*01c0*/  CALL.REL.NOINC `($__internal_1_$__cuda_sm20_rcp_rn_f32_slowpath) ;  /* 0x0000000000287944 */ /* 0x000fea0003c00000 */
[----:B------:R-:W-:Y:S05]  /*01d0*/  BRA `(.L_x_21) ;  /* 0x0000000000107947 */ /* 0x000fea0003800000 */
.L_x_20:
[----:B------:R-:W0:Y:S02]  /*01e0*/  MUFU.RCP R7, R0 ;  /* 0x0000000000077308 */ /* 0x000e240000001000 */
[----:B0-----:R-:W-:-:S04]  /*01f0*/  FFMA R2, R0, R7, -1 ;  /* 0xbf80000000027423 */ /* 0x001fc80000000007 */
[----:B------:R-:W-:-:S04]  /*0200*/  FADD.FTZ R2, -R2, -RZ ;  /* 0x800000ff02027221 */ /* 0x000fc80000010100 */
[----:B------:R-:W-:-:S07]  /*0210*/  FFMA R7, R7, R2, R7 ;  /* 0x0000000207077223 */ /* 0x000fce0000000007 */
.L_x_21:
[----:B------:R-:W-:Y:S05]  /*0220*/  BSYNC.RECONVERGENT B0 ;  /* 0x0000000000007941 */ /* 0x000fea0003800200 */
.L_x_19:
[----:B------:R-:W0:Y:S02]  /*0230*/  LDC.64 R4, c[0x0][0x388] ;  /* 0x0000e200ff047b82 */ /* 0x000e240000000a00 */
[----:B0-----:R-:W-:-:S05]  /*0240*/  IMAD.WIDE R2, R3, 0x4, R4 ;  /* 0x0000000403027825 */ /* 0x001fca00078e0204 */
[----:B------:R-:W-:Y:S01]  /*0250*/  STG.E desc[UR4][R2.64], R7 ;  /* 0x0000000702007986 */ /* 0x000fe2000c101904 */
[----:B------:R-:W-:Y:S05]  /*0260*/  EXIT ;  /* 0x000000000000794d */ /* 0x000fea0003800000 */
        .weak           $__internal_1_$__cuda_sm20_rcp_rn_f32_slowpath
        .type           $__internal_1_$__cuda_sm20_rcp_rn_f32_slowpath,@function
        .size           $__internal_1_$__cuda_sm20_rcp_rn_f32_slowpath,(.L_x_49 - $__internal_1_$__cuda_sm20_rcp_rn_f32_slowpath)
$__internal_1_$__cuda_sm20_rcp_rn_f32_slowpath:
[----:B------:R-:W-:Y:S01]  /*0270*/  IMAD.SHL.U32 R2, R0, 0x2, RZ ;  /* 0x0000000200027824 */ /* 0x000fe200078e00ff */
[----:B------:R-:W-:Y:S04]  /*0280*/  BSSY.RECONVERGENT B1, `(.L_x_22) ;  /* 0x0000030000017945 */ /* 0x000fe80003800200 */
        /* <DEDUP_REMOVED lines=13> */
.L_x_23:
[----:B------:R-:W-:-:S05]  /*0360*/  VIADD R5, R2, 0xffffff03 ;  /* 0xffffff0302057836 */ /* 0x000fca0000000000 */
        /* <DEDUP_REMOVED lines=23> */
[----:B------:R-:W-:-:S05]  /*04e0*/  SEL R5, RZ, 0x1, !P0 ;  /* 0x00000001ff057807 */ /* 0x000fca0004000000 */
[----:B------:R-:W-:-:S05]  /*04f0*/  IMAD.MOV R5, RZ, RZ, -R5 ;  /* 0x000000ffff057224 */ /* 0x000fca00078e0a05 */
[----:B------:R-:W-:Y:S02]  /*0500*/  ISETP.GE.AND P0, PT, R5, RZ, PT ;  /* 0x000000ff0500720c */ /* 0x000fe40003f06270 */
[----:B------:R-:W-:-:S04]  /*0510*/  IADD3 R5, PT, PT, R2, -0xfc, RZ ;  /* 0xffffff0402057810 */ /* 0x000fc80007ffe0ff */
[----:B------:R-:W-:-:S07]  /*0520*/  SHF.R.U32.HI R5, RZ, R5, R8 ;  /* 0x00000005ff057219 */ /* 0x000fce0000011608 */
[----:B------:R-:W-:-:S05]  /*0530*/  @!P0 VIADD R5, R5, 0x1 ;  /* 0x0000000105058836 */ /* 0x000fca0000000000 */
[----:B------:R-:W-:-:S04]  /*0540*/  @!P1 SHF.L.U32 R5, R5, 0x1, RZ ;  /* 0x0000000105059819 */ /* 0x000fc800000006ff */
[----:B------:R-:W-:Y:S01]  /*0550*/  LOP3.LUT R5, R5, 0x80000000, R0, 0xf8, !PT ;  /* 0x8000000005057812 */ /* 0x000fe200078ef800 */
[----:B------:R-:W-:Y:S06]  /*0560*/  BRA `(.L_x_24) ;  /* 0x0000000000047947 */ /* 0x000fec0003800000 */
.L_x_25:
[----:B------:R0:W1:Y:S02]  /*0570*/  MUFU.RCP R5, R0 ;  /* 0x0000000000057308 */ /* 0x0000640000001000 */
.L_x_24:
[----:B------:R-:W-:Y:S05]  /*0580*/  BSYNC.RECONVERGENT B1 ;  /* 0x0000000000017941 */ /* 0x000fea0003800200 */
.L_x_22:
[----:B-1----:R-:W-:Y:S02]  /*0590*/  IMAD.MOV.U32 R7, RZ, RZ, R5 ;  /* 0x000000ffff077224 */ /* 0x002fe400078e0005 */
[----:B------:R-:W-:-:S04]  /*05a0*/  HFMA2 R5, -RZ, RZ, 0, 0 ;  /* 0x00000000ff057431 */ /* 0x000fc800000001ff */
[----:B0-----:R-:W-:Y:S05]  /*05b0*/  RET.REL.NODEC R4 `(_Z7sigmoidPfS_i) ;  /* 0xfffffff804907950 */ /* 0x001fea0003c3ffff */
.L_x_26:
        /* <DEDUP_REMOVED lines=12> */
.L_x_49:


//--------------------- .text._Z20elementwise_add_vec4PfS_S_i --------------------------
	.section	.text._Z20elementwise_add_vec4PfS_S_i,"ax",@progbits
	.align	128
        .global         _Z20elementwise_add_vec4PfS_S_i
        .type           _Z20elementwise_add_vec4PfS_S_i,@function
        .size           _Z20elementwise_add_vec4PfS_S_i,(.L_x_54 - _Z20elementwise_add_vec4PfS_S_i)
        .other          _Z20elementwise_add_vec4PfS_S_i,@"STO_CUDA_ENTRY STV_DEFAULT"
_Z20elementwise_add_vec4PfS_S_i:
.text._Z20elementwise_add_vec4PfS_S_i:
        /* <DEDUP_REMOVED lines=10> */
[----:B------:R-:W1:Y:S07]  /*00a0*/  LDCU.64 UR4, c[0x0][0x358] ;  /* 0x00006b00ff0477ac */ /* 0x000e6e0008000a00 */
[----:B------:R-:W2:Y:S08]  /*00b0*/  LDC.64 R4, c[0x0][0x388] ;  /* 0x0000e200ff047b82 */ /* 0x000eb00000000a00 */
[----:B------:R-:W3:Y:S01]  /*00c0*/  LDC.64 R6, c[0x0][0x390] ;  /* 0x0000e400ff067b82 */ /* 0x000ee20000000a00 */
[----:B0-----:R-:W-:-:S05]  /*00d0*/  IMAD.WIDE R2, R9, 0x4, R2 ;  /* 0x0000000409027825 */ /* 0x001fca00078e0202 */
[----:B-1----:R-:W4:Y:S01]  /*00e0*/  LDG.E.128 R12, desc[UR4][R2.64] ;  /* 0x00000004020c7981 */ /* 0x002f22000c1e1d00 */
[----:B--2---:R-:W-:-:S05]  /*00f0*/  IMAD.WIDE R4, R9, 0x4, R4 ;  /* 0x0000000409047825 */ /* 0x004fca00078e0204 */
[----:B------:R-:W4:Y:S01]  /*0100*/  LDG.E.128 R16, desc[UR4][R4.64] ;  /* 0x0000000404107981 */ /* 0x000f22000c1e1d00 */
[----:B---3--:R-:W-:-:S04]  /*0110*/  IMAD.WIDE R6, R9, 0x4, R6 ;  /* 0x0000000409067825 */ /* 0x008fc800078e0206 */
[----:B----4-:R-:W-:Y:S01]  /*0120*/  FADD R12, R12, R16 ;  /* 0x000000100c0c7221 */ /* 0x010fe20000000000 */
[----:B------:R-:W-:Y:S01]  /*0130*/  FADD R13, R13, R17 ;  /* 0x000000110d0d7221 */ /* 0x000fe20000000000 */
[----:B------:R-:W-:Y:S01]  /*0140*/  FADD R14, R14, R18 ;  /* 0x000000120e0e7221 */ /* 0x000fe20000000000 */
[----:B------:R-:W-:-:S05]  /*0150*/  FADD R15, R15, R19 ;  /* 0x000000130f0f7221 */ /* 0x000fca0000000000 */
[----:B------:R-:W-:Y:S01]  /*0160*/  STG.E.128 desc[UR4][R6.64], R12 ;  /* 0x0000000c06007986 */ /* 0x000fe2000c101d04 */
[----:B------:R-:W-:Y:S05]  /*0170*/  EXIT ;  /* 0x000000000000794d */ /* 0x000fea0003800000 */
.L_x_27:
        /* <DEDUP_REMOVED lines=16> */
.L_x_54:


//--------------------- .text._Z15elementwise_addPfS_S_i --------------------------
	.section	.text._Z15elementwise_addPfS_S_i,"ax",@progbits
	.align	128
        .global         _Z15elementwise_addPfS_S_i
        .type           _Z15elementwise_addPfS_S_i,@function
        .size           _Z15elementwise_addPfS_S_i,(.L_x_55 - _Z15elementwise_addPfS_S_i)
        .other          _Z15elementwise_addPfS_S_i,@"STO_CUDA_ENTRY STV_DEFAULT"
_Z15elementwise_addPfS_S_i:
.text._Z15elementwise_addPfS_S_i:
        /* <DEDUP_REMOVED lines=10> */
[----:B------:R-:W2:Y:S08]  /*00a0*/  LDC.64 R4, c[0x0][0x388] ;  /* 0x0000e200ff047b82 */ /* 0x000eb00000000a00 */
[----:B------:R-:W3:Y:S01]  /*00b0*/  LDC.64 R6, c[0x0][0x390] ;  /* 0x0000e400ff067b82 */ /* 0x000ee20000000a00 */
[----:B0-----:R-:W-:-:S06]  /*00c0*/  IMAD.WIDE R2, R9, 0x4, R2 ;  /* 0x0000000409027825 */ /* 0x001fcc00078e0202 */
[----:B-1----:R-:W4:Y:S01]  /*00d0*/  LDG.E R2, desc[UR4][R2.64] ;  /* 0x0000000402027981 */ /* 0x002f22000c1e1900 */
[----:B--2---:R-:W-:-:S06]  /*00e0*/  IMAD.WIDE R4, R9, 0x4, R4 ;  /* 0x0000000409047825 */ /* 0x004fcc00078e0204 */
[----:B------:R-:W4:Y:S01]  /*00f0*/  LDG.E R5, desc[UR4][R4.64] ;  /* 0x0000000404057981 */ /* 0x000f22000c1e1900 */
[----:B---3--:R-:W-:-:S04]  /*0100*/  IMAD.WIDE R6, R9, 0x4, R6 ;  /* 0x0000000409067825 */ /* 0x008fc800078e0206 */
[----:B----4-:R-:W-:-:S05]  /*0110*/  FADD R9, R2, R5 ;  /* 0x0000000502097221 */ /* 0x010fca0000000000 */
[----:B------:R-:W-:Y:S01]  /*0120*/  STG.E desc[UR4][R6.64], R9 ;  /* 0x0000000906007986 */ /* 0x000fe2000c101904 */
[----:B------:R-:W-:Y:S05]  /*0130*/  EXIT ;  /* 0x000000000000794d */ /* 0x000fea0003800000 */
.L_x_28:
        /* <DEDUP_REMOVED lines=12> */
.L_x_55:


//--------------------- .text._Z14histogram_vec4PiS_i --------------------------
	.section	.text._Z14histogram_vec4PiS_i,"ax",@progbits
	.align	128
        .global         _Z14histogram_vec4PiS_i
        .type           _Z14histogram_vec4PiS_i,@function
        .size           _Z14histogram_vec4PiS_i,(.L_x_56 - _Z14histogram_vec4PiS_i)
        .other          _Z14histogram_vec4PiS_i,@"STO_CUDA_ENTRY STV_DEFAULT"
_Z14histogram_vec4PiS_i:
.text._Z14histogram_vec4PiS_i:
        /* <DEDUP_REMOVED lines=11> */
[----:B------:R-:W2:Y:S01]  /*00b0*/  LDC.64 R10, c[0x0][0x388] ;  /* 0x0000e200ff0a7b82 */ /* 0x000ea20000000a00 */
[----:B0-----:R-:W-:-:S05]  /*00c0*/  IMAD.WIDE R2, R5, 0x4, R2 ;  /* 0x0000000405027825 */ /* 0x001fca00078e0202 */
[----:B-1----:R-:W2:Y:S01]  /*00d0*/  LDG.E.128 R12, desc[UR4][R2.64] ;  /* 0x00000004020c7981 */ /* 0x002ea2000c1e1d00 */
[----:B------:R-:W-:Y:S02]  /*00e0*/  HFMA2 R17, -RZ, RZ, 0, 5.9604644775390625e-08 ;  /* 0x00000001ff117431 */ /* 0x000fe400000001ff */
[----:B--2---:R-:W-:-:S04]  /*00f0*/  IMAD.WIDE R4, R12, 0x4, R10 ;  /* 0x000000040c047825 */ /* 0x004fc800078e020a */
[--C-:B------:R-:W-:Y:S01]  /*0100*/  IMAD.WIDE R6, R13, 0x4, R10.reuse ;  /* 0x000000040d067825 */ /* 0x100fe200078e020a */
[----:B------:R-:W-:Y:S03]  /*0110*/  REDG.E.ADD.STRONG.GPU desc[UR4][R4.64], R17 ;  /* 0x000000110400798e */ /* 0x000fe6000c12e104 */
[--C-:B------:R-:W-:Y:S01]  /*0120*/  IMAD.WIDE R8, R14, 0x4, R10.reuse ;  /* 0x000000040e087825 */ /* 0x100fe200078e020a */
[----:B------:R-:W-:Y:S03]  /*0130*/  REDG.E.ADD.STRONG.GPU desc[UR4][R6.64], R17 ;  /* 0x000000110600798e */ /* 0x000fe6000c12e104 */
[----:B------:R-:W-:Y:S01]  /*0140*/  IMAD.WIDE R10, R15, 0x4, R10 ;  /* 0x000000040f0a7825 */ /* 0x000fe200078e020a */
[----:B------:R-:W-:Y:S04]  /*0150*/  REDG.E.ADD.STRONG.GPU desc[UR4][R8.64], R17 ;  /* 0x000000110800798e */ /* 0x000fe8000c12e104 */
[----:B------:R-:W-:Y:S01]  /*0160*/  REDG.E.ADD.STRONG.GPU desc[UR4][R10.64], R17 ;  /* 0x000000110a00798e */ /* 0x000fe2000c12e104 */
[----:B------:R-:W-:Y:S05]  /*0170*/  EXIT ;  /* 0x000000000000794d */ /* 0x000fea0003800000 */
.L_x_29:
        /* <DEDUP_REMOVED lines=16> */
.L_x_56:


//--------------------- .text._Z9histogramPiS_i   --------------------------
	.section	.text._Z9histogramPiS_i,"ax",@progbits
	.align	128
        .global         _Z9histogramPiS_i
        .type           _Z9histogramPiS_i,@function
        .size           _Z9histogramPiS_i,(.L_x_57 - _Z9histogramPiS_i)
        .other          _Z9histogramPiS_i,@"STO_CUDA_ENTRY STV_DEFAULT"
_Z9histogramPiS_i:
.text._Z9histogramPiS_i:
        /* <DEDUP_REMOVED lines=11> */
[----:B------:R-:W0:Y:S01]  /*00b0*/  LDC.64 R4, c[0x0][0x388] ;  /* 0x0000e200ff047b82 */ /* 0x000e220000000a00 */
[----:B-1----:R-:W0:Y:S01]  /*00c0*/  LDG.E R3, desc[UR4][R2.64] ;  /* 0x0000000402037981 */ /* 0x002e22000c1e1900 */
[----:B------:R-:W-:Y:S02]  /*00d0*/  HFMA2 R7, -RZ, RZ, 0, 5.9604644775390625e-08 ;  /* 0x00000001ff077431 */ /* 0x000fe400000001ff */
[----:B0-----:R-:W-:-:S05]  /*00e0*/  IMAD.WIDE R4, R3, 0x4, R4 ;  /* 0x0000000403047825 */ /* 0x001fca00078e0204 */
[----:B------:R-:W-:Y:S01]  /*00f0*/  REDG.E.ADD.STRONG.GPU desc[UR4][R4.64], R7 ;  /* 0x000000070400798e */ /* 0x000fe2000c12e104 */
[----:B------:R-:W-:Y:S05]  /*0100*/  EXIT ;  /* 0x000000000000794d */ /* 0x000fea0003800000 */
.L_x_30:
        /* <DEDUP_REMOVED lines=15> */
.L_x_57:


//--------------------- .text._Z10sgemv_k128PfS_S_ii --------------------------
	.section	.text._Z10sgemv_k128PfS_S_ii,"ax",@progbits
	.align	128
        .global         _Z10sgemv_k128PfS_S_ii
        .type           _Z10sgemv_k128PfS_S_ii,@function
        .size           _Z10sgemv_k128PfS_S_ii,(.L_x_58 - _Z10sgemv_k128PfS_S_ii)
        .other          _Z10sgemv_k128PfS_S_ii,@"STO_CUDA_ENTRY STV_DEFAULT"
_Z10sgemv_k128PfS_S_ii:
.text._Z10sgemv_k128PfS_S_ii:
[----:B------:R-:W-:Y:S01]  /*0000*/  LDC R1, c[0x0][0x37c] ;  /* 0x0000df00ff017b82 */ /* 0x000fe20000000800 */
[----:B------:R-:W0:Y:S07]  /*0010*/  S2R R28, SR_TID.Y ;  /* 0x00000000001c7919 */ /* 0x000e2e0000002200 */
[----:B------:R-:W0:Y:S01]  /*0020*/  S2UR UR4, SR_CTAID.X ;  /* 0x00000000000479c3 */ /* 0x000e220000002500 */
[----:B------:R-:W1:Y:S07]  /*0030*/  LDCU UR5, c[0x0][0x398] ;  /* 0x00007300ff0577ac */ /* 0x000e6e0008000800 */
[----:B------:R-:W0:Y:S02]  /*0040*/  LDC R3, c[0x0][0x364] ;  /* 0x0000d900ff037b82 */ /* 0x000e240000000800 */
[----:B0-----:R-:W-:-:S05]  /*0050*/  IMAD R28, R3, UR4, R28 ;  /* 0x00000004031c7c24 */ /* 0x001fca000f8e021c */
[----:B-1----:R-:W-:-:S13]  /*0060*/  ISETP.GE.AND P0, PT, R28, UR5, PT ;  /* 0x000000051c007c0c */ /* 0x002fda000bf06270 */
[----:B------:R-:W-:Y:S05]  /*0070*/  @P0 EXIT ;  /* 0x000000000000094d */ /* 0x000fea0003800000 */
[----:B------:R-:W0:Y:S01]  /*0080*/  S2R R0, SR_TID.X ;  /* 0x0000000000007919 */ /* 0x000e220000002100 */
[----:B------:R-:W1:Y:S01]  /*0090*/  LDCU UR11, c[0x0][0x39c] ;  /* 0x00007380ff0b77ac */ /* 0x000e620008000800 */
[----:B------:R-:W-:Y:S01]  /*00a0*/  HFMA2 R29, -RZ, RZ, 0, 0 ;  /* 0x00000000ff1d7431 */ /* 0x000fe200000001ff */
[----:B------:R-:W2:Y:S01]  /*00b0*/  LDCU.64 UR12, c[0x0][0x358] ;  /* 0x00006b00ff0c77ac */ /* 0x000ea20008000a00 */
[----:B-1----:R-:W-:Y:S01]  /*00c0*/  UISETP.GE.AND UP0, UPT, UR11, 0x1, UPT ;  /* 0x000000010b00788c */ /* 0x002fe2000bf06270 */
[----:B0-----:R-:W-:-:S08]  /*00d0*/  LOP3.LUT R0, R0, 0x1f, RZ, 0xc0, !PT ;  /* 0x0000001f00007812 */ /* 0x001fd000078ec0ff */
[----:B--2---:R-:W-:Y:S05]  /*00e0*/  BRA.U !UP0, `(.L_x_31) ;  /* 0x0000000908a07547 */ /* 0x004fea000b800000 */
[----:B------:R-:W-:Y:S01]  /*00f0*/  UIADD3 UR4, UPT, UPT, UR11, 0x1f, URZ ;  /* 0x0000001f0b047890 */ /* 0x000fe2000fffe0ff */
[----:B------:R-:W-:Y:S01]  /*0100*/  SHF.L.U32 R3, R0, 0x2, RZ ;  /* 0x0000000200037819 */ /* 0x000fe200000006ff */
[----:B------:R-:W-:Y:S01]  /*0110*/  UISETP.GE.U32.AND UP1, UPT, UR11, 0x381, UPT ;  /* 0x000003810b00788c */ /* 0x000fe2000bf26070 */
[----:B------:R-:W-:Y:S01]  /*0120*/  MOV R29, RZ ;  /* 0x000000ff001d7202 */ /* 0x000fe20000000f00 */
[----:B------:R-:W-:Y:S01]  /*0130*/  ULEA.HI UR4, UR4, 0x3, URZ, 0x1b ;  /* 0x0000000304047891 */ /* 0x000fe2000f8fd8ff */
[----:B------:R-:W-:-:S03]  /*0140*/  MOV R2, RZ ;  /* 0x000000ff00027202 */ /* 0x000fc60000000f00 */
[----:B------:R-:W-:-:S04]  /*0150*/  USHF.R.U32.HI UR5, URZ, 0x2, UR4 ;  /* 0x00000002ff057899 */ /* 0x000fc80008011604 */
[----:B------:R-:W-:-:S04]  /*0160*/  ULOP3.LUT UR8, UR5, 0x7, URZ, 0xc0, !UPT ;  /* 0x0000000705087892 */ /* 0x000fc8000f8ec0ff */
[----:B------:R-:W-:Y:S01]  /*0170*/  UISETP.NE.AND UP0, UPT, UR8, URZ, UPT ;  /* 0x000000ff0800728c */ /* 0x000fe2000bf05270 */
[----:B------:R-:W-:Y:S10]  /*0180*/  BRA.U !UP1, `(.L_x_32) ;  /* 0x0000000509347547 */ /* 0x000ff4000b800000 */
[----:B------:R-:W0:Y:S01]  /*0190*/  LDC.64 R4, c[0x0][0x388] ;  /* 0x0000e200ff047b82 */ /* 0x000e220000000a00 */
[----:B------:R-:W1:Y:S01]  /*01a0*/  LDCU.64 UR6, c[0x0][0x380] ;  /* 0x00007000ff0677ac */ /* 0x000e620008000a00 */
[----:B------:R-:W-:Y:S01]  /*01b0*/  IMAD R30, R28, UR11, R3 ;  /* 0x0000000b1c1e7c24 */ /* 0x000fe2000f8e0203 */
[----:B------:R-:W-:Y:S01]  /*01c0*/  MOV R29, RZ ;  /* 0x000000ff001d7202 */ /* 0x000fe20000000f00 */
[----:B------:R-:W-:-:S04]  /*01d0*/  ULOP3.LUT UR9, UR5, 0x1fffff8, URZ, 0xc0, !UPT ;  /* 0x01fffff805097892 */ /* 0x000fc8000f8ec0ff */
[----:B------:R-:W-:Y:S02]  /*01e0*/  UIADD3 UR10, UPT, UPT, -UR9, URZ, URZ ;  /* 0x000000ff090a7290 */ /* 0x000fe4000fffe1ff */
[----:B------:R-:W-:Y:S01]  /*01f0*/  MOV R2, UR9 ;  /* 0x0000000900027c02 */ /* 0x000fe20008000f00 */
[----:B-1----:R-:W-:-:S04]  /*0200*/  UIADD3 UR6, UP1, UPT, UR6, 0x800, URZ ;  /* 0x0000080006067890 */ /* 0x002fc8000ff3e0ff */
[----:B------:R-:W-:Y:S01]  /*0210*/  UIADD3.X UR7, UPT, UPT, URZ, UR7, URZ, UP1, !UPT ;  /* 0x00000007ff077290 */ /* 0x000fe20008ffe4ff */
[----:B0-----:R-:W-:-:S03]  /*0220*/  IMAD.WIDE.U32 R4, R0, 0x10, R4 ;  /* 0x0000001000047825 */ /* 0x001fc600078e0004 */
[----:B------:R-:W-:-:S04]  /*0230*/  IADD3 R32, P0, PT, R4, 0x800, RZ ;  /* 0x0000080004207810 */ /* 0x000fc80007f1e0ff */
[----:B------:R-:W-:-:S09]  /*0240*/  IADD3.X R33, PT, PT, RZ, R5, RZ, P0, !PT ;  /* 0x00000005ff217210 */ /* 0x000fd200007fe4ff */
.L_x_33:
[----:B------:R-:W-:Y:S01]  /*0250*/  MOV R36, UR6 ;  /* 0x0000000600247c02 */ /* 0x000fe20008000f00 */
[----:B------:R-:W2:Y:S01]  /*0260*/  LDG.E.128 R16, desc[UR12][R32.64+-0x600] ;  /* 0xfffa000c20107981 */ /* 0x000ea2000c1e1d00 */
[----:B------:R-:W-:-:S03]  /*0270*/  MOV R37, UR7 ;  /* 0x0000000700257c02 */ /* 0x000fc60008000f00 */
[----:B------:R-:W3:Y:S01]  /*0280*/  LDG.E.128 R20, desc[UR12][R32.64+-0x800] ;  /* 0xfff8000c20147981 */ /* 0x000ee2000c1e1d00 */
[----:B------:R-:W-:-:S03]  /*0290*/  IMAD.WIDE R36, R30, 0x4, R36 ;  /* 0x000000041e247825 */ /* 0x000fc600078e0224 */
[----:B------:R-:W4:Y:S04]  /*02a0*/  LDG.E.128 R4, desc[UR12][R32.64+-0x400] ;  /* 0xfffc000c20047981 */ /* 0x000f28000c1e1d00 */
[----:B------:R-:W2:Y:S04]  /*02b0*/  LDG.E.128 R12, desc[UR12][R36.64+-0x600] ;  /* 0xfffa000c240c7981 */ /* 0x000ea8000c1e1d00 */
[----:B------:R-:W3:Y:S04]  /*02c0*/  LDG.E.128 R24, desc[UR12][R36.64+-0x800] ;  /* 0xfff8000c24187981 */ /* 0x000ee8000c1e1d00 */
[----:B------:R-:W4:Y:S01]  /*02d0*/  LDG.E.128 R8, desc[UR12][R36.64+-0x400] ;  /* 0xfffc000c24087981 */ /* 0x000f22000c1e1d00 */
[----:B--2---:R-:W-:Y:S01]  /*02e0*/  FMUL R13, R17, R13 ;  /* 0x0000000d110d7220 */ /* 0x004fe20000400000 */
[----:B---3--:R-:W-:-:S03]  /*02f0*/  FMUL R21, R21, R25 ;  /* 0x0000001915157220 */ /* 0x008fc60000400000 */
[----:B------:R-:W-:Y:S01]  /*0300*/  FFMA R13, R16, R12, R13 ;  /* 0x0000000c100d7223 */ /* 0x000fe2000000000d */
[----:B------:R-:W-:-:S03]  /*0310*/  FFMA R21, R20, R24, R21 ;  /* 0x0000001814157223 */ /* 0x000fc60000000015 */
[----:B------:R-:W-:Y:S01]  /*0320*/  FFMA R14, R18, R14, R13 ;  /* 0x0000000e120e7223 */ /* 0x000fe2000000000d */
[----:B----4-:R-:W-:Y:S01]  /*0330*/  FMUL R5, R5, R9 ;  /* 0x0000000905057220 */ /* 0x010fe20000400000 */
[----:B------:R-:W-:Y:S02]  /*0340*/  FFMA R22, R22, R26, R21 ;  /* 0x0000001a16167223 */ /* 0x000fe40000000015 */
[----:B------:R-:W-:Y:S01]  /*0350*/  FFMA R34, R19, R15, R14 ;  /* 0x0000000f13227223 */ /* 0x000fe2000000000e */
[----:B------:R-:W-:Y:S01]  /*0360*/  FFMA R5, R4, R8, R5 ;  /* 0x0000000804057223 */ /* 0x000fe20000000005 */
[----:B------:R-:W2:Y:S01]  /*0370*/  LDG.E.128 R12, desc[UR12][R32.64] ;  /* 0x0000000c200c7981 */ /* 0x000ea2000c1e1d00 */
[----:B------:R-:W-:-:S03]  /*0380*/  FFMA R4, R23, R27, R22 ;  /* 0x0000001b17047223 */ /* 0x000fc60000000016 */
[----:B------:R-:W2:Y:S01]  /*0390*/  LDG.E.128 R16, desc[UR12][R36.64] ;  /* 0x0000000c24107981 */ /* 0x000ea2000c1e1d00 */
[----:B------:R-:W-:-:S03]  /*03a0*/  FFMA R6, R6, R10, R5 ;  /* 0x0000000a06067223 */ /* 0x000fc60000000005 */
[----:B------:R-:W3:Y:S04]  /*03b0*/  LDG.E.128 R20, desc[UR12][R32.64+-0x200] ;  /* 0xfffe000c20147981 */ /* 0x000ee8000c1e1d00 */
[----:B------:R-:W3:Y:S01]  /*03c0*/  LDG.E.128 R24, desc[UR12][R36.64+-0x200] ;  /* 0xfffe000c24187981 */ /* 0x000ee2000c1e1d00 */
[----:B------:R-:W-:Y:S01]  /*03d0*/  FFMA R31, R7, R11, R6 ;  /* 0x0000000b071f7223 */ /* 0x000fe20000000006 */
[----:B------:R-:W-:Y:S02]  /*03e0*/  FADD R29, R4, R29 ;  /* 0x0000001d041d7221 */ /* 0x000fe40000000000 */
[----:B------:R-:W4:Y:S04]  /*03f0*/  LDG.E.128 R4, desc[UR12][R32.64+0x200] ;  /* 0x0002000c20047981 */ /* 0x000f28000c1e1d00 */
[----:B------:R-:W4:Y:S01]  /*0400*/  LDG.E.128 R8, desc[UR12][R36.64+0x200] ;  /* 0x0002000c24087981 */ /* 0x000f22000c1e1d00 */
[----:B--2---:R-:W-:-:S04]  /*0410*/  FMUL R13, R13, R17 ;  /* 0x000000110d0d7220 */ /* 0x004fc80000400000 */
[----:B------:R-:W-:Y:S01]  /*0420*/  FFMA R13, R12, R16, R13 ;  /* 0x000000100c0d7223 */ /* 0x000fe2000000000d */
[----:B---3--:R-:W-:-:S03]  /*0430*/  FMUL R21, R21, R25 ;  /* 0x0000001915157220 */ /* 0x008fc60000400000 */
[----:B------:R-:W-:Y:S01]  /*0440*/  FFMA R14, R14, R18, R13 ;  /* 0x000000120e0e7223 */ /* 0x000fe2000000000d */
[----:B------:R-:W-:Y:S01]  /*0450*/  FFMA R21, R20, R24, R21 ;  /* 0x0000001814157223 */ /* 0x000fe20000000015 */
[----:B----4-:R-:W-:-:S03]  /*0460*/  FMUL R13, R5, R9 ;  /* 0x00000009050d7220 */ /* 0x010fc60000400000 */
[----:B------:R-:W-:Y:S01]  /*0470*/  FFMA R22, R22, R26, R21 ;  /* 0x0000001a16167223 */ /* 0x000fe20000000015 */
[----:B------:R-:W-:Y:S01]  /*0480*/  FFMA R9, R15, R19, R14 ;  /* 0x000000130f097223 */ /* 0x000fe2000000000e */
[----:B------:R-:W-:Y:S01]  /*0490*/  FFMA R21, R4, R8, R13 ;  /* 0x0000000804157223 */ /* 0x000fe2000000000d */
[----:B------:R-:W2:Y:S01]  /*04a0*/  LDG.E.128 R16, desc[UR12][R36.64+0x400] ;  /* 0x0004000c24107981 */ /* 0x000ea2000c1e1d00 */
[----:B------:R-:W-:-:S03]  /*04b0*/  FFMA R5, R23, R27, R22 ;  /* 0x0000001b17057223 */ /* 0x000fc60000000016 */
[----:B------:R-:W2:Y:S01]  /*04c0*/  LDG.E.128 R12, desc[UR12][R32.64+0x400] ;  /* 0x0004000c200c7981 */ /* 0x000ea2000c1e1d00 */
[----:B------:R-:W-:-:S03]  /*04d0*/  FFMA R6, R6, R10, R21 ;  /* 0x0000000a06067223 */ /* 0x000fc60000000015 */
[----:B------:R-:W3:Y:S04]  /*04e0*/  LDG.E.128 R20, desc[UR12][R36.64+0x600] ;  /* 0x0006000c24147981 */ /* 0x000ee8000c1e1d00 */
[----:B------:R0:W3:Y:S01]  /*04f0*/  LDG.E.128 R24, desc[UR12][R32.64+0x600] ;  /* 0x0006000c20187981 */ /* 0x0000e2000c1e1d00 */
[----:B------:R-:W-:-:S04]  /*0500*/  FADD R34, R29, R34 ;  /* 0x000000221d227221 */ /* 0x000fc80000000000 */
[----:B------:R-:W-:Y:S01]  /*0510*/  FADD R34, R34, R31 ;  /* 0x0000001f22227221 */ /* 0x000fe20000000000 */
[----:B------:R-:W-:-:S03]  /*0520*/  UIADD3 UR10, UPT, UPT, UR10, 0x8, URZ ;  /* 0x000000080a0a7890 */ /* 0x000fc6000fffe0ff */
[----:B------:R-:W-:Y:S01]  /*0530*/  FADD R34, R34, R5 ;  /* 0x0000000522227221 */ /* 0x000fe20000000000 */
[----:B------:R-:W-:Y:S01]  /*0540*/  FFMA R6, R7, R11, R6 ;  /* 0x0000000b07067223 */ /* 0x000fe20000000006 */
[----:B------:R-:W-:Y:S02]  /*0550*/  UISETP.NE.AND UP1, UPT, UR10, URZ, UPT ;  /* 0x000000ff0a00728c */ /* 0x000fe4000bf25270 */
[----:B------:R-:W-:-:S04]  /*0560*/  FADD R9, R34, R9 ;  /* 0x0000000922097221 */ /* 0x000fc80000000000 */
[----:B------:R-:W-:Y:S01]  /*0570*/  FADD R6, R9, R6 ;  /* 0x0000000609067221 */ /* 0x000fe20000000000 */
[----:B0-----:R-:W-:Y:S02]  /*0580*/  IADD3 R32, P0, PT, R32, 0x1000, RZ ;  /* 0x0000100020207810 */ /* 0x001fe40007f1e0ff */
[----:B------:R-:W-:Y:S02]  /*0590*/  IADD3 R30, PT, PT, R30, 0x400, RZ ;  /* 0x000004001e1e7810 */ /* 0x000fe40007ffe0ff */
[----:B------:R-:W-:Y:S01]  /*05a0*/  IADD3.X R33, PT, PT, RZ, R33, RZ, P0, !PT ;  /* 0x00000021ff217210 */ /* 0x000fe200007fe4ff */
[----:B--2---:R-:W-:-:S04]  /*05b0*/  FMUL R13, R13, R17 ;  /* 0x000000110d0d7220 */ /* 0x004fc80000400000 */
[----:B------:R-:W-:Y:S01]  /*05c0*/  FFMA R13, R12, R16, R13 ;  /* 0x000000100c0d7223 */ /* 0x000fe2000000000d */
[----:B---3--:R-:W-:-:S03]  /*05d0*/  FMUL R21, R25, R21 ;  /* 0x0000001519157220 */ /* 0x008fc60000400000 */
[----:B------:R-:W-:Y:S01]  /*05e0*/  FFMA R14, R14, R18, R13 ;  /* 0x000000120e0e7223 */ /* 0x000fe2000000000d */
[----:B------:R-:W-:-:S03]  /*05f0*/  FFMA R21, R24, R20, R21 ;  /* 0x0000001418157223 */ /* 0x000fc60000000015 */
[----:B------:R-:W-:Y:S01]  /*0600*/  FFMA R15, R15, R19, R14 ;  /* 0x000000130f0f7223 */ /* 0x000fe2000000000e */
[----:B------:R-:W-:-:S03]  /*0610*/  FFMA R22, R26, R22, R21 ;  /* 0x000000161a167223 */ /* 0x000fc60000000015 */
[----:B------:R-:W-:Y:S01]  /*0620*/  FADD R6, R6, R15 ;  /* 0x0000000f06067221 */ /* 0x000fe20000000000 */
[----:B------:R-:W-:-:S04]  /*0630*/  FFMA R23, R27, R23, R22 ;  /* 0x000000171b177223 */ /* 0x000fc80000000016 */
[----:B------:R-:W-:Y:S01]  /*0640*/  FADD R29, R6, R23 ;  /* 0x00000017061d7221 */ /* 0x000fe20000000000 */
[----:B------:R-:W-:Y:S06]  /*0650*/  BRA.U UP1, `(.L_x_33) ;  /* 0xfffffff901fc7547 */ /* 0x000fec000b83ffff */
.L_x_32:
[----:B------:R-:W-:Y:S05]  /*0660*/  BRA.U !UP0, `(.L_x_31) ;  /* 0x0000000508407547 */ /* 0x000fea000b800000 */
[----:B------:R-:W-:Y:S02]  /*0670*/  UISETP.GE.U32.AND UP0, UPT, UR8, 0x4, UPT ;  /* 0x000000040800788c */ /* 0x000fe4000bf06070 */
[----:B------:R-:W-:-:S07]  /*0680*/  ULOP3.LUT UP1, UR5, UR5, 0x3, URZ, 0xc0, !UPT ;  /* 0x0000000305057892 */ /* 0x000fce000f82c0ff */
[----:B------:R-:W-:Y:S05]  /*0690*/  BRA.U !UP0, `(.L_x_34) ;  /* 0x0000000108907547 */ /* 0x000fea000b800000 */
[----:B------:R-:W0:Y:S01]  /*06a0*/  LDC.64 R34, c[0x0][0x388] ;  /* 0x0000e200ff227b82 */ /* 0x000e220000000a00 */
[----:B------:R-:W1:Y:S01]  /*06b0*/  LDCU UR6, c[0x0][0x39c] ;  /* 0x00007380ff0677ac */ /* 0x000e620008000800 */
[----:B------:R-:W-:-:S06]  /*06c0*/  LEA R5, R2, R3, 0x7 ;  /* 0x0000000302057211 */ /* 0x000fcc00078e38ff */
[----:B------:R-:W2:Y:S01]  /*06d0*/  LDC.64 R32, c[0x0][0x380] ;  /* 0x0000e000ff207b82 */ /* 0x000ea20000000a00 */
[----:B-1----:R-:W-:Y:S02]  /*06e0*/  IMAD R7, R28, UR6, R5 ;  /* 0x000000061c077c24 */ /* 0x002fe4000f8e0205 */
[----:B0-----:R-:W-:-:S05]  /*06f0*/  IMAD.WIDE R34, R5, 0x4, R34 ;  /* 0x0000000405227825 */ /* 0x001fca00078e0222 */
[----:B------:R-:W3:Y:S01]  /*0700*/  LDG.E.128 R16, desc[UR12][R34.64] ;  /* 0x0000000c22107981 */ /* 0x000ee2000c1e1d00 */
[----:B--2---:R-:W-:-:S03]  /*0710*/  IMAD.WIDE R32, R7, 0x4, R32 ;  /* 0x0000000407207825 */ /* 0x004fc600078e0220 */
[----:B------:R-:W2:Y:S04]  /*0720*/  LDG.E.128 R12, desc[UR12][R34.64+0x400] ;  /* 0x0004000c220c7981 */ /* 0x000ea8000c1e1d00 */
[----:B------:R-:W3:Y:S04]  /*0730*/  LDG.E.128 R20, desc[UR12][R32.64] ;  /* 0x0000000c20147981 */ /* 0x000ee8000c1e1d00 */
[----:B------:R-:W4:Y:S04]  /*0740*/  LDG.E.128 R4, desc[UR12][R34.64+0x200] ;  /* 0x0002000c22047981 */ /* 0x000f28000c1e1d00 */
[----:B------:R-:W4:Y:S04]  /*0750*/  LDG.E.128 R8, desc[UR12][R32.64+0x200] ;  /* 0x0002000c20087981 */ /* 0x000f28000c1e1d00 */
[----:B------:R-:W5:Y:S01]  /*0760*/  LDG.E.128 R24, desc[UR12][R32.64+0x600] ;  /* 0x0006000c20187981 */ /* 0x000f62000c1e1d00 */
[----:B---3--:R-:W-:-:S04]  /*0770*/  FMUL R17, R17, R21 ;  /* 0x0000001511117220 */ /* 0x008fc80000400000 */
[----:B------:R-:W-:-:S04]  /*0780*/  FFMA R17, R16, R20, R17 ;  /* 0x0000001410117223 */ /* 0x000fc80000000011 */
[----:B------:R-:W-:-:S04]  /*0790*/  FFMA R18, R18, R22, R17 ;  /* 0x0000001612127223 */ /* 0x000fc80000000011 */
[----:B------:R-:W-:Y:S02]  /*07a0*/  FFMA R30, R19, R23, R18 ;  /* 0x00000017131e7223 */ /* 0x000fe40000000012 */
[----:B------:R-:W2:Y:S04]  /*07b0*/  LDG.E.128 R16, desc[UR12][R32.64+0x400] ;  /* 0x0004000c20107981 */ /* 0x000ea8000c1e1d00 */
[----:B------:R-:W5:Y:S01]  /*07c0*/  LDG.E.128 R20, desc[UR12][R34.64+0x600] ;  /* 0x0006000c22147981 */ /* 0x000f62000c1e1d00 */
[----:B----4-:R-:W-:-:S04]  /*07d0*/  FMUL R5, R5, R9 ;  /* 0x0000000905057220 */ /* 0x010fc80000400000 */
[----:B------:R-:W-:-:S04]  /*07e0*/  FFMA R5, R4, R8, R5 ;  /* 0x0000000804057223 */ /* 0x000fc80000000005 */
[----:B------:R-:W-:Y:S01]  /*07f0*/  FFMA R6, R6, R10, R5 ;  /* 0x0000000a06067223 */ /* 0x000fe20000000005 */
[----:B------:R-:W-:-:S03]  /*0800*/  FADD R30, R29, R30 ;  /* 0x0000001e1d1e7221 */ /* 0x000fc60000000000 */
[----:B------:R-:W-:-:S04]  /*0810*/  FFMA R7, R7, R11, R6 ;  /* 0x0000000b07077223 */ /* 0x000fc80000000006 */
[----:B------:R-:W-:Y:S01]  /*0820*/  FADD R7, R30, R7 ;  /* 0x000000071e077221 */ /* 0x000fe20000000000 */
[----:B------:R-:W-:Y:S01]  /*0830*/  IADD3 R2, PT, PT, R2, 0x4, RZ ;  /* 0x0000000402027810 */ /* 0x000fe20007ffe0ff */
[----:B--2---:R-:W-:-:S04]  /*0840*/  FMUL R13, R13, R17 ;  /* 0x000000110d0d7220 */ /* 0x004fc80000400000 */
[----:B------:R-:W-:Y:S01]  /*0850*/  FFMA R13, R12, R16, R13 ;  /* 0x000000100c0d7223 */ /* 0x000fe2000000000d */
[----:B-----5:R-:W-:-:S03]  /*0860*/  FMUL R21, R21, R25 ;  /* 0x0000001915157220 */ /* 0x020fc60000400000 */
[----:B------:R-:W-:Y:S01]  /*0870*/  FFMA R14, R14, R18, R13 ;  /* 0x000000120e0e7223 */ /* 0x000fe2000000000d */
[----:B------:R-:W-:-:S03]  /*0880*/  FFMA R21, R20, R24, R21 ;  /* 0x0000001814157223 */ /* 0x000fc60000000015 */
[----:B------:R-:W-:Y:S01]  /*0890*/  FFMA R14, R15, R19, R14 ;  /* 0x000000130f0e7223 */ /* 0x000fe2000000000e */
[----:B------:R-:W-:-:S03]  /*08a0*/  FFMA R22, R22, R26, R21 ;  /* 0x0000001a16167223 */ /* 0x000fc60000000015 */
[----:B------:R-:W-:Y:S01]  /*08b0*/  FADD R7, R7, R14 ;  /* 0x0000000e07077221 */ /* 0x000fe20000000000 */
[----:B------:R-:W-:-:S04]  /*08c0*/  FFMA R22, R23, R27, R22 ;  /* 0x0000001b17167223 */ /* 0x000fc80000000016 */
[----:B------:R-:W-:-:S07]  /*08d0*/  FADD R29, R7, R22 ;  /* 0x00000016071d7221 */ /* 0x000fce0000000000 */
.L_x_34:
[----:B------:R-:W-:Y:S05]  /*08e0*/  BRA.U !UP1, `(.L_x_31) ;  /* 0x0000000109a07547 */ /* 0x000fea000b800000 */
[----:B------:R-:W-:Y:S02]  /*08f0*/  UISETP.NE.AND UP0, UPT, UR5, 0x1, UPT ;  /* 0x000000010500788c */ /* 0x000fe4000bf05270 */
[----:B------:R-:W-:-:S07]  /*0900*/  ULOP3.LUT UP1, URZ, UR4, 0x4, URZ, 0xc0, !UPT ;  /* 0x0000000404ff7892 */ /* 0x000fce000f82c0ff */
        /* <DEDUP_REMOVED lines=10> */
[----:B------:R-:W2:Y:S04]  /*09b0*/  LDG.E.128 R8, desc[UR12][R22.64] ;  /* 0x0000000c16087981 */ /* 0x000ea8000c1e1d00 */
[----:B------:R-:W3:Y:S01]  /*09c0*/  LDG.E.128 R16, desc[UR12][R22.64+0x200] ;  /* 0x0002000c16107981 */ /* 0x000ee2000c1e1d00 */
[----:B------:R-:W-:Y:S01]  /*09d0*/  IADD3 R2, PT, PT, R2, 0x2, RZ ;  /* 0x0000000202027810 */ /* 0x000fe20007ffe0ff */
[----:B--2---:R-:W-:Y:S01]  /*09e0*/  FMUL R5, R5, R9 ;  /* 0x0000000905057220 */ /* 0x004fe20000400000 */
[----:B---3--:R-:W-:-:S03]  /*09f0*/  FMUL R13, R13, R17 ;  /* 0x000000110d0d7220 */ /* 0x008fc60000400000 */
[----:B------:R-:W-:Y:S01]  /*0a00*/  FFMA R5, R4, R8, R5 ;  /* 0x0000000804057223 */ /* 0x000fe20000000005 */
[----:B------:R-:W-:-:S03]  /*0a10*/  FFMA R13, R12, R16, R13 ;  /* 0x000000100c0d7223 */ /* 0x000fc6000000000d */
[----:B------:R-:W-:Y:S01]  /*0a20*/  FFMA R6, R6, R10, R5 ;  /* 0x0000000a06067223 */ /* 0x000fe20000000005 */
[----:B------:R-:W-:-:S03]  /*0a30*/  FFMA R14, R14, R18, R13 ;  /* 0x000000120e0e7223 */ /* 0x000fc6000000000d */
[----:B------:R-:W-:Y:S01]  /*0a40*/  FFMA R6, R7, R11, R6 ;  /* 0x0000000b07067223 */ /* 0x000fe20000000006 */
[----:B------:R-:W-:-:S03]  /*0a50*/  FFMA R15, R15, R19, R14 ;  /* 0x000000130f0f7223 */ /* 0x000fc6000000000e */
[----:B------:R-:W-:-:S04]  /*0a60*/  FADD R6, R29, R6 ;  /* 0x000000061d067221 */ /* 0x000fc80000000000 */
[----:B------:R-:W-:-:S07]  /*0a70*/  FADD R29, R6, R15 ;  /* 0x0000000f061d7221 */ /* 0x000fce0000000000 */
.L_x_35:
[----:B------:R-:W-:Y:S05]  /*0a80*/  BRA.U !UP1, `(.L_x_31) ;  /* 0x0000000109387547 */ /* 0x000fea000b800000 */
[----:B------:R-:W0:Y:S01]  /*0a90*/  LDC.64 R4, c[0x0][0x388] ;  /* 0x0000e200ff047b82 */ /* 0x000e220000000a00 */
[----:B------:R-:W1:Y:S01]  /*0aa0*/  LDCU UR4, c[0x0][0x39c] ;  /* 0x00007380ff0477ac */ /* 0x000e620008000800 */
[----:B------:R-:W-:-:S06]  /*0ab0*/  LEA R3, R2, R3, 0x7 ;  /* 0x0000000302037211 */ /* 0x000fcc00078e38ff */
[----:B------:R-:W2:Y:S01]  /*0ac0*/  LDC.64 R8, c[0x0][0x380] ;  /* 0x0000e000ff087b82 */ /* 0x000ea20000000a00 */
[----:B-1----:R-:W-:Y:S02]  /*0ad0*/  IMAD R7, R28, UR4, R3 ;  /* 0x000000041c077c24 */ /* 0x002fe4000f8e0203 */
[----:B0-----:R-:W-:-:S04]  /*0ae0*/  IMAD.WIDE R4, R3, 0x4, R4 ;  /* 0x0000000403047825 */ /* 0x001fc800078e0204 */
[----:B--2---:R-:W-:Y:S02]  /*0af0*/  IMAD.WIDE R8, R7, 0x4, R8 ;  /* 0x0000000407087825 */ /* 0x004fe400078e0208 */
[----:B------:R-:W2:Y:S04]  /*0b00*/  LDG.E.128 R4, desc[UR12][R4.64] ;  /* 0x0000000c04047981 */ /* 0x000ea8000c1e1d00 */
[----:B------:R-:W2:Y:S02]  /*0b10*/  LDG.E.128 R8, desc[UR12][R8.64] ;  /* 0x0000000c08087981 */ /* 0x000ea4000c1e1d00 */
[----:B--2---:R-:W-:-:S04]  /*0b20*/  FMUL R3, R5, R9 ;  /* 0x0000000905037220 */ /* 0x004fc80000400000 */
[----:B------:R-:W-:-:S04]  /*0b30*/  FFMA R3, R4, R8, R3 ;  /* 0x0000000804037223 */ /* 0x000fc80000000003 */
[----:B------:R-:W-:-:S04]  /*0b40*/  FFMA R6, R6, R10, R3 ;  /* 0x0000000a06067223 */ /* 0x000fc80000000003 */
[----:B------:R-:W-:-:S04]  /*0b50*/  FFMA R6, R7, R11, R6 ;  /* 0x0000000b07067223 */ /* 0x000fc80000000006 */
[----:B------:R-:W-:-:S07]  /*0b60*/  FADD R29, R29, R6 ;  /* 0x000000061d1d7221 */ /* 0x000fce0000000000 */
.L_x_31:
[----:B------:R-:W0:Y:S01]  /*0b70*/  SHFL.BFLY PT, R2, R29, 0x10, 0x1f ;  /* 0x0e001f001d027f89 */ /* 0x000e2200000e0000 */
[----:B------:R-:W-:Y:S01]  /*0b80*/  ISETP.NE.AND P0, PT, R0, RZ, PT ;  /* 0x000000ff0000720c */ /* 0x000fe20003f05270 */
[----:B0-----:R-:W-:-:S05]  /*0b90*/  FADD R2, R2, R29 ;  /* 0x0000001d02027221 */ /* 0x001fca0000000000 */
[----:B------:R-:W0:Y:S02]  /*0ba0*/  SHFL.BFLY PT, R3, R2, 0x8, 0x1f ;  /* 0x0d001f0002037f89 */ /* 0x000e2400000e0000 */
[----:B0-----:R-:W-:-:S05]  /*0bb0*/  FADD R3, R2, R3 ;  /* 0x0000000302037221 */ /* 0x001fca0000000000 */
[----:B------:R-:W0:Y:S02]  /*0bc0*/  SHFL.BFLY PT, R4, R3, 0x4, 0x1f ;  /* 0x0c801f0003047f89 */ /* 0x000e2400000e0000 */
[----:B0-----:R-:W-:-:S05]  /*0bd0*/  FADD R4, R3, R4 ;  /* 0x0000000403047221 */ /* 0x001fca0000000000 */
[----:B------:R-:W0:Y:S02]  /*0be0*/  SHFL.BFLY PT, R5, R4, 0x2, 0x1f ;  /* 0x0c401f0004057f89 */ /* 0x000e2400000e0000 */
[----:B0-----:R-:W-:-:S05]  /*0bf0*/  FADD R5, R4, R5 ;  /* 0x0000000504057221 */ /* 0x001fca0000000000 */
[----:B------:R0:W1:Y:S01]  /*0c00*/  SHFL.BFLY PT, R0, R5, 0x1, 0x1f ;  /* 0x0c201f0005007f89 */ /* 0x00006200000e0000 */
[----:B------:R-:W-:Y:S05]  /*0c10*/  @P0 EXIT ;  /* 0x000000000000094d */ /* 0x000fea0003800000 */
[----:B------:R-:W2:Y:S01]  /*0c20*/  LDC.64 R2, c[0x0][0x390] ;  /* 0x0000e400ff027b82 */ /* 0x000ea20000000a00 */
[----:B01----:R-:W-:Y:S01]  /*0c30*/  FADD R5, R5, R0 ;  /* 0x0000000005057221 */ /* 0x003fe20000000000 */
[----:B--2---:R-:W-:-:S05]  /*0c40*/  IMAD.WIDE R28, R28, 0x4, R2 ;  /* 0x000000041c1c7825 */ /* 0x004fca00078e0202 */
[----:B------:R-:W-:Y:S01]  /*0c50*/  STG.E desc[UR12][R28.64], R5 ;  /* 0x000000051c007986 */ /* 0x000fe2000c10190c */
[----:B------:R-:W-:Y:S05]  /*0c60*/  EXIT ;  /* 0x000000000000794d */ /* 0x000fea0003800000 */
.L_x_36:
        /* <DEDUP_REMOVED lines=9> */
.L_x_58:


//--------------------- .text._Z9sgemv_k32PfS_S_ii --------------------------
	.section	.text._Z9sgemv_k32PfS_S_ii,"ax",@progbits
	.align	128
        .global         _Z9sgemv_k32PfS_S_ii
        .type           _Z9sgemv_k32PfS_S_ii,@function
        .size           _Z9sgemv_k32PfS_S_ii,(.L_x_59 - _Z9sgemv_k32PfS_S_ii)
        .other          _Z9sgemv_k32PfS_S_ii,@"STO_CUDA_ENTRY STV_DEFAULT"
_Z9sgemv_k32PfS_S_ii:
.text._Z9sgemv_k32PfS_S_ii:
        /* <DEDUP_REMOVED lines=8> */
[----:B------:R-:W0:Y:S01]  /*0080*/  LDC R16, c[0x0][0x39c] ;  /* 0x0000e700ff107b82 */ /* 0x000e220000000800 */
[----:B------:R-:W1:Y:S01]  /*0090*/  S2R R15, SR_TID.X ;  /* 0x00000000000f7919 */ /* 0x000e620000002100 */
[----:B------:R-:W2:Y:S01]  /*00a0*/  LDCU.64 UR4, c[0x0][0x358] ;  /* 0x00006b00ff0477ac */ /* 0x000ea20008000a00 */
[----:B------:R-:W-:Y:S01]  /*00b0*/  HFMA2 R20, -RZ, RZ, 0, 0 ;  /* 0x00000000ff147431 */ /* 0x000fe200000001ff */
[----:B0-----:R-:W-:Y:S02]  /*00c0*/  ISETP.GE.AND P0, PT, R16, 0x1, PT ;  /* 0x000000011000780c */ /* 0x001fe40003f06270 */
[----:B-1----:R-:W-:-:S11]  /*00d0*/  LOP3.LUT R15, R15, 0x1f, RZ, 0xc0, !PT ;  /* 0x0000001f0f0f7812 */ /* 0x002fd600078ec0ff */
[----:B--2---:R-:W-:Y:S05]  /*00e0*/  @!P0 BRA `(.L_x_37) ;  /* 0x0000000400b48947 */ /* 0x004fea0003800000 */
[C---:B------:R-:W-:Y:S02]  /*00f0*/  ISETP.GE.U32.AND P1, PT, R16.reuse, 0xe1, PT ;  /* 0x000000e11000780c */ /* 0x040fe40003f26070 */
[----:B------:R-:W-:Y:S02]  /*0100*/  IADD3 R26, PT, PT, R16, 0x1f, RZ ;  /* 0x0000001f101a7810 */ /* 0x000fe40007ffe0ff */
[----:B------:R-:W-:Y:S02]  /*0110*/  MOV R20, RZ ;  /* 0x000000ff00147202 */ /* 0x000fe40000000f00 */
[----:B------:R-:W-:Y:S02]  /*0120*/  SHF.R.U32.HI R12, RZ, 0x5, R26 ;  /* 0x00000005ff0c7819 */ /* 0x000fe4000001161a */
[----:B------:R-:W-:Y:S02]  /*0130*/  MOV R14, RZ ;  /* 0x000000ff000e7202 */ /* 0x000fe40000000f00 */
[----:B------:R-:W-:-:S04]  /*0140*/  LOP3.LUT R27, R12, 0x7, RZ, 0xc0, !PT ;  /* 0x000000070c1b7812 */ /* 0x000fc800078ec0ff */
[----:B------:R-:W-:Y:S01]  /*0150*/  ISETP.NE.AND P0, PT, R27, RZ, PT ;  /* 0x000000ff1b00720c */ /* 0x000fe20003f05270 */
[----:B------:R-:W-:-:S12]  /*0160*/  @!P1 BRA `(.L_x_38) ;  /* 0x0000000000c09947 */ /* 0x000fd80003800000 */
[----:B------:R-:W-:Y:S01]  /*0170*/  LOP3.LUT R14, R12, 0x3fffff8, RZ, 0xc0, !PT ;  /* 0x03fffff80c0e7812 */ /* 0x000fe200078ec0ff */
[----:B------:R-:W-:Y:S01]  /*0180*/  IMAD R16, R0, R16, R15 ;  /* 0x0000001000107224 */ /* 0x000fe200078e020f */
[----:B------:R-:W-:Y:S02]  /*0190*/  LOP3.LUT R13, R15, 0x80, RZ, 0xfc, !PT ;  /* 0x000000800f0d7812 */ /* 0x000fe400078efcff */
[----:B------:R-:W-:Y:S02]  /*01a0*/  MOV R20, RZ ;  /* 0x000000ff00147202 */ /* 0x000fe40000000f00 */
[----:B------:R-:W-:-:S07]  /*01b0*/  IADD3 R17, PT, PT, -R14, RZ, RZ ;  /* 0x000000ff0e117210 */ /* 0x000fce0007ffe1ff */
.L_x_39:
[----:B------:R-:W0:Y:S01]  /*01c0*/  LDC.64 R4, c[0x0][0x380] ;  /* 0x0000e000ff047b82 */ /* 0x000e220000000a00 */
[----:B------:R-:W-:-:S07]  /*01d0*/  IADD3 R29, PT, PT, R13, -0x80, RZ ;  /* 0xffffff800d1d7810 */ /* 0x000fce0007ffe0ff */
[----:B------:R-:W1:Y:S01]  /*01e0*/  LDC.64 R2, c[0x0][0x388] ;  /* 0x0000e200ff027b82 */ /* 0x000e620000000a00 */
[----:B0-----:R-:W-:-:S05]  /*01f0*/  IMAD.WIDE R4, R16, 0x4, R4 ;  /* 0x0000000410047825 */ /* 0x001fca00078e0204 */
[----:B------:R-:W2:Y:S01]  /*0200*/  LDG.E R7, desc[UR4][R4.64] ;  /* 0x0000000404077981 */ /* 0x000ea2000c1e1900 */
[--C-:B-1----:R-:W-:Y:S01]  /*0210*/  IMAD.WIDE.U32 R28, R29, 0x4, R2.reuse ;  /* 0x000000041d1c7825 */ /* 0x102fe200078e0002 */
[C---:B------:R-:W-:Y:S02]  /*0220*/  IADD3 R25, PT, PT, R13.reuse, -0x20, RZ ;  /* 0xffffffe00d197810 */ /* 0x040fe40007ffe0ff */
[----:B------:R-:W3:Y:S04]  /*0230*/  LDG.E R21, desc[UR4][R4.64+0x80] ;  /* 0x0000800404157981 */ /* 0x000ee8000c1e1900 */
[----:B------:R-:W2:Y:S01]  /*0240*/  LDG.E R6, desc[UR4][R28.64] ;  /* 0x000000041c067981 */ /* 0x000ea2000c1e1900 */
[----:B------:R-:W-:Y:S01]  /*0250*/  IADD3 R9, PT, PT, R13, 0x20, RZ ;  /* 0x000000200d097810 */ /* 0x000fe20007ffe0ff */
[----:B------:R-:W-:-:S02]  /*0260*/  IMAD.WIDE.U32 R24, R25, 0x4, R2 ;  /* 0x0000000419187825 */ /* 0x000fc400078e0002 */
[----:B------:R-:W3:Y:S02]  /*0270*/  LDG.E R19, desc[UR4][R28.64+0x80] ;  /* 0x000080041c137981 */ /* 0x000ee4000c1e1900 */
[----:B------:R-:W-:Y:S02]  /*0280*/  IMAD.WIDE.U32 R8, R9, 0x4, R2 ;  /* 0x0000000409087825 */ /* 0x000fe400078e0002 */
[----:B------:R-:W4:Y:S04]  /*0290*/  LDG.E R18, desc[UR4][R28.64+0x100] ;  /* 0x000100041c127981 */ /* 0x000f28000c1e1900 */
[----:B------:R-:W4:Y:S01]  /*02a0*/  LDG.E R23, desc[UR4][R4.64+0x100] ;  /* 0x0001000404177981 */ /* 0x000f22000c1e1900 */
[----:B------:R-:W-:-:S03]  /*02b0*/  IADD3 R11, PT, PT, R13, 0x40, RZ ;  /* 0x000000400d0b7810 */ /* 0x000fc60007ffe0ff */
[----:B------:R-:W5:Y:S02]  /*02c0*/  LDG.E R22, desc[UR4][R24.64] ;  /* 0x0000000418167981 */ /* 0x000f64000c1e1900 */
[----:B------:R-:W-:Y:S02]  /*02d0*/  IMAD.WIDE.U32 R10, R11, 0x4, R2 ;  /* 0x000000040b0a7825 */ /* 0x000fe400078e0002 */
[----:B------:R0:W5:Y:S04]  /*02e0*/  LDG.E R8, desc[UR4][R8.64] ;  /* 0x0000000408087981 */ /* 0x000168000c1e1900 */
[----:B------:R-:W5:Y:S04]  /*02f0*/  LDG.E R28, desc[UR4][R4.64+0x200] ;  /* 0x00020004041c7981 */ /* 0x000f68000c1e1900 */
[----:B------:R-:W5:Y:S01]  /*0300*/  LDG.E R25, desc[UR4][R4.64+0x180] ;  /* 0x0001800404197981 */ /* 0x000f62000c1e1900 */
[----:B0-----:R-:W-:-:S03]  /*0310*/  IADD3 R9, PT, PT, R13, 0x60, RZ ;  /* 0x000000600d097810 */ /* 0x001fc60007ffe0ff */
[----:B------:R-:W5:Y:S04]  /*0320*/  LDG.E R29, desc[UR4][R4.64+0x280] ;  /* 0x00028004041d7981 */ /* 0x000f68000c1e1900 */
[----:B------:R-:W5:Y:S04]  /*0330*/  LDG.E R11, desc[UR4][R10.64] ;  /* 0x000000040a0b7981 */ /* 0x000f68000c1e1900 */
[----:B------:R-:W5:Y:S01]  /*0340*/  LDG.E R24, desc[UR4][R4.64+0x300] ;  /* 0x0003000404187981 */ /* 0x000f62000c1e1900 */
[----:B--2---:R-:W-:Y:S01]  /*0350*/  FFMA R20, R7, R6, R20 ;  /* 0x0000000607147223 */ /* 0x004fe20000000014 */
[----:B------:R-:W-:-:S06]  /*0360*/  IMAD.WIDE.U32 R6, R13, 0x4, R2 ;  /* 0x000000040d067825 */ /* 0x000fcc00078e0002 */
[----:B------:R-:W2:Y:S01]  /*0370*/  LDG.E R6, desc[UR4][R6.64] ;  /* 0x0000000406067981 */ /* 0x000ea2000c1e1900 */
[----:B------:R-:W-:-:S06]  /*0380*/  IMAD.WIDE.U32 R2, R9, 0x4, R2 ;  /* 0x0000000409027825 */ /* 0x000fcc00078e0002 */
[----:B------:R-:W2:Y:S04]  /*0390*/  LDG.E R2, desc[UR4][R2.64] ;  /* 0x0000000402027981 */ /* 0x000ea8000c1e1900 */
[----:B------:R-:W2:Y:S01]  /*03a0*/  LDG.E R7, desc[UR4][R4.64+0x380] ;  /* 0x0003800404077981 */ /* 0x000ea2000c1e1900 */
[----:B---3--:R-:W-:Y:S01]  /*03b0*/  FFMA R20, R21, R19, R20 ;  /* 0x0000001315147223 */ /* 0x008fe20000000014 */
[----:B------:R-:W-:-:S03]  /*03c0*/  IADD3 R17, PT, PT, R17, 0x8, RZ ;  /* 0x0000000811117810 */ /* 0x000fc60007ffe0ff */
[----:B----4-:R-:W-:Y:S01]  /*03d0*/  FFMA R18, R23, R18, R20 ;  /* 0x0000001217127223 */ /* 0x010fe20000000014 */
[----:B------:R-:W-:-:S03]  /*03e0*/  ISETP.NE.AND P1, PT, R17, RZ, PT ;  /* 0x000000ff1100720c */ /* 0x000fc60003f25270 */
[----:B-----5:R-:W-:Y:S01]  /*03f0*/  FFMA R25, R25, R22, R18 ;  /* 0x0000001619197223 */ /* 0x020fe20000000012 */
[----:B------:R-:W-:Y:S02]  /*0400*/  IADD3 R16, PT, PT, R16, 0x100, RZ ;  /* 0x0000010010107810 */ /* 0x000fe40007ffe0ff */
[----:B------:R-:W-:Y:S01]  /*0410*/  IADD3 R13, PT, PT, R13, 0x100, RZ ;  /* 0x000001000d0d7810 */ /* 0x000fe20007ffe0ff */
[----:B--2---:R-:W-:-:S04]  /*0420*/  FFMA R6, R28, R6, R25 ;  /* 0x000000061c067223 */ /* 0x004fc80000000019 */
[----:B------:R-:W-:-:S04]  /*0430*/  FFMA R29, R29, R8, R6 ;  /* 0x000000081d1d7223 */ /* 0x000fc80000000006 */
[----:B------:R-:W-:-:S04]  /*0440*/  FFMA R24, R24, R11, R29 ;  /* 0x0000000b18187223 */ /* 0x000fc8000000001d */
[----:B------:R-:W-:Y:S01]  /*0450*/  FFMA R20, R7, R2, R24 ;  /* 0x0000000207147223 */ /* 0x000fe20000000018 */
[----:B------:R-:W-:Y:S06]  /*0460*/  @P1 BRA `(.L_x_39) ;  /* 0xfffffffc00541947 */ /* 0x000fec000383ffff */
.L_x_38:
[----:B------:R-:W-:Y:S05]  /*0470*/  @!P0 BRA `(.L_x_37) ;  /* 0x0000000000d08947 */ /* 0x000fea0003800000 */
[----:B------:R-:W-:Y:S02]  /*0480*/  ISETP.GE.U32.AND P0, PT, R27, 0x4, PT ;  /* 0x000000041b00780c */ /* 0x000fe40003f06070 */
[----:B------:R-:W-:-:S11]  /*0490*/  LOP3.LUT P1, R16, R12, 0x3, RZ, 0xc0, !PT ;  /* 0x000000030c107812 */ /* 0x000fd6000782c0ff */
[----:B------:R-:W-:Y:S05]  /*04a0*/  @!P0 BRA `(.L_x_40) ;  /* 0x0000000000508947 */ /* 0x000fea0003800000 */
[----:B------:R-:W0:Y:S01]  /*04b0*/  LDC.64 R2, c[0x0][0x388] ;  /* 0x0000e200ff027b82 */ /* 0x000e220000000a00 */
[----:B------:R-:W1:Y:S01]  /*04c0*/  LDCU UR6, c[0x0][0x39c] ;  /* 0x00007380ff0677ac */ /* 0x000e620008000800 */
[----:B------:R-:W-:-:S06]  /*04d0*/  LEA R7, R14, R15, 0x5 ;  /* 0x0000000f0e077211 */ /* 0x000fcc00078e28ff */
[----:B------:R-:W2:Y:S01]  /*04e0*/  LDC.64 R4, c[0x0][0x380] ;  /* 0x0000e000ff047b82 */ /* 0x000ea20000000a00 */
[----:B-1----:R-:W-:Y:S02]  /*04f0*/  IMAD R9, R0, UR6, R7 ;  /* 0x0000000600097c24 */ /* 0x002fe4000f8e0207 */
[----:B0-----:R-:W-:-:S05]  /*0500*/  IMAD.WIDE.U32 R2, R7, 0x4, R2 ;  /* 0x0000000407027825 */ /* 0x001fca00078e0002 */
[----:B------:R-:W3:Y:S01]  /*0510*/  LDG.E R6, desc[UR4][R2.64] ;  /* 0x0000000402067981 */ /* 0x000ee2000c1e1900 */
[----:B--2---:R-:W-:-:S03]  /*0520*/  IMAD.WIDE R4, R9, 0x4, R4 ;  /* 0x0000000409047825 */ /* 0x004fc600078e0204 */
[----:B------:R-:W2:Y:S04]  /*0530*/  LDG.E R8, desc[UR4][R2.64+0x80] ;  /* 0x0000800402087981 */ /* 0x000ea8000c1e1900 */
[----:B------:R-:W3:Y:S04]  /*0540*/  LDG.E R7, desc[UR4][R4.64] ;  /* 0x0000000404077981 */ /* 0x000ee8000c1e1900 */
[----:B------:R-:W2:Y:S04]  /*0550*/  LDG.E R9, desc[UR4][R4.64+0x80] ;  /* 0x0000800404097981 */ /* 0x000ea8000c1e1900 */
[----:B------:R-:W4:Y:S04]  /*0560*/  LDG.E R10, desc[UR4][R2.64+0x100] ;  /* 0x00010004020a7981 */ /* 0x000f28000c1e1900 */
[----:B------:R-:W4:Y:S04]  /*0570*/  LDG.E R11, desc[UR4][R4.64+0x100] ;  /* 0x00010004040b7981 */ /* 0x000f28000c1e1900 */
[----:B------:R-:W5:Y:S04]  /*0580*/  LDG.E R13, desc[UR4][R4.64+0x180] ;  /* 0x00018004040d7981 */ /* 0x000f68000c1e1900 */
[----:B------:R-:W5:Y:S01]  /*0590*/  LDG.E R12, desc[UR4][R2.64+0x180] ;  /* 0x00018004020c7981 */ /* 0x000f62000c1e1900 */
[----:B------:R-:W-:Y:S01]  /*05a0*/  IADD3 R14, PT, PT, R14, 0x4, RZ ;  /* 0x000000040e0e7810 */ /* 0x000fe20007ffe0ff */
[----:B---3--:R-:W-:-:S04]  /*05b0*/  FFMA R6, R7, R6, R20 ;  /* 0x0000000607067223 */ /* 0x008fc80000000014 */
[----:B--2---:R-:W-:-:S04]  /*05c0*/  FFMA R6, R9, R8, R6 ;  /* 0x0000000809067223 */ /* 0x004fc80000000006 */
[----:B----4-:R-:W-:-:S04]  /*05d0*/  FFMA R6, R11, R10, R6 ;  /* 0x0000000a0b067223 */ /* 0x010fc80000000006 */
[----:B-----5:R-:W-:-:S07]  /*05e0*/  FFMA R20, R13, R12, R6 ;  /* 0x0000000c0d147223 */ /* 0x020fce0000000006 */
.L_x_40:
[----:B------:R-:W-:Y:S05]  /*05f0*/  @!P1 BRA `(.L_x_37) ;  /* 0x0000000000709947 */ /* 0x000fea0003800000 */
[----:B------:R-:W-:Y:S01]  /*0600*/  ISETP.NE.AND P0, PT, R16, 0x1, PT ;  /* 0x000000011000780c */ /* 0x000fe20003f05270 */
[----:B------:R-:W0:Y:S01]  /*0610*/  LDC.64 R8, c[0x0][0x388] ;  /* 0x0000e200ff087b82 */ /* 0x000e220000000a00 */
[----:B------:R-:W-:-:S07]  /*0620*/  LOP3.LUT P1, RZ, R26, 0x20, RZ, 0xc0, !PT ;  /* 0x000000201aff7812 */ /* 0x000fce000782c0ff */
[----:B------:R-:W1:Y:S04]  /*0630*/  LDC.64 R4, c[0x0][0x380] ;  /* 0x0000e000ff047b82 */ /* 0x000e680000000a00 */
[CC--:B------:R-:W-:Y:S02]  /*0640*/  @P0 LEA R11, R14.reuse, R15.reuse, 0x5 ;  /* 0x0000000f0e0b0211 */ /* 0x0c0fe400078e28ff */
[----:B------:R-:W-:Y:S02]  /*0650*/  @P0 IADD3 R14, PT, PT, R14, 0x2, RZ ;  /* 0x000000020e0e0810 */ /* 0x000fe40007ffe0ff */
[----:B------:R-:W2:Y:S01]  /*0660*/  @P0 LDC R10, c[0x0][0x39c] ;  /* 0x0000e700ff0a0b82 */ /* 0x000ea20000000800 */
[----:B------:R-:W-:Y:S02]  /*0670*/  @P0 IADD3 R13, PT, PT, R11, 0x20, RZ ;  /* 0x000000200b0d0810 */ /* 0x000fe40007ffe0ff */
[----:B------:R-:W-:-:S05]  /*0680*/  @P1 LEA R17, R14, R15, 0x5 ;  /* 0x0000000f0e111211 */ /* 0x000fca00078e28ff */
[----:B------:R-:W3:Y:S08]  /*0690*/  @P1 LDC R12, c[0x0][0x39c] ;  /* 0x0000e700ff0c1b82 */ /* 0x000ef00000000800 */
[----:B------:R-:W4:Y:S08]  /*06a0*/  LDC.64 R6, c[0x0][0x380] ;  /* 0x0000e000ff067b82 */ /* 0x000f300000000a00 */
[----:B------:R-:W5:Y:S01]  /*06b0*/  LDC.64 R2, c[0x0][0x388] ;  /* 0x0000e200ff027b82 */ /* 0x000f620000000a00 */
[----:B--2---:R-:W-:-:S02]  /*06c0*/  @P0 IMAD R19, R0, R10, R11 ;  /* 0x0000000a00130224 */ /* 0x004fc400078e020b */
[----:B0-----:R-:W-:-:S04]  /*06d0*/  @P0 IMAD.WIDE.U32 R10, R11, 0x4, R8 ;  /* 0x000000040b0a0825 */ /* 0x001fc800078e0008 */
[----:B-1----:R-:W-:Y:S02]  /*06e0*/  @P0 IMAD.WIDE R4, R19, 0x4, R4 ;  /* 0x0000000413040825 */ /* 0x002fe400078e0204 */
[----:B------:R-:W2:Y:S02]  /*06f0*/  @P0 LDG.E R10, desc[UR4][R10.64] ;  /* 0x000000040a0a0981 */ /* 0x000ea4000c1e1900 */
[----:B------:R-:W-:Y:S02]  /*0700*/  @P0 IMAD.WIDE.U32 R8, R13, 0x4, R8 ;  /* 0x000000040d080825 */ /* 0x000fe400078e0008 */
[----:B------:R-:W2:Y:S02]  /*0710*/  @P0 LDG.E R19, desc[UR4][R4.64] ;  /* 0x0000000404130981 */ /* 0x000ea4000c1e1900 */
[----:B---3--:R-:W-:Y:S02]  /*0720*/  @P1 IMAD R13, R0, R12, R17 ;  /* 0x0000000c000d1224 */ /* 0x008fe400078e0211 */
[----:B------:R-:W3:Y:S02]  /*0730*/  @P0 LDG.E R8, desc[UR4][R8.64] ;  /* 0x0000000408080981 */ /* 0x000ee4000c1e1900 */
[----:B----4-:R-:W-:-:S02]  /*0740*/  @P1 IMAD.WIDE R6, R13, 0x4, R6 ;  /* 0x000000040d061825 */ /* 0x010fc400078e0206 */
[----:B------:R-:W3:Y:S02]  /*0750*/  @P0 LDG.E R12, desc[UR4][R4.64+0x80] ;  /* 0x00008004040c0981 */ /* 0x000ee4000c1e1900 */
[----:B-----5:R-:W-:Y:S02]  /*0760*/  @P1 IMAD.WIDE.U32 R2, R17, 0x4, R2 ;  /* 0x0000000411021825 */ /* 0x020fe400078e0002 */
[----:B------:R-:W4:Y:S04]  /*0770*/  @P1 LDG.E R7, desc[UR4][R6.64] ;  /* 0x0000000406071981 */ /* 0x000f28000c1e1900 */
[----:B------:R-:W4:Y:S01]  /*0780*/  @P1 LDG.E R2, desc[UR4][R2.64] ;  /* 0x0000000402021981 */ /* 0x000f22000c1e1900 */
[----:B--2---:R-:W-:-:S04]  /*0790*/  @P0 FFMA R19, R19, R10, R20 ;  /* 0x0000000a13130223 */ /* 0x004fc80000000014 */
[----:B---3--:R-:W-:-:S04]  /*07a0*/  @P0 FFMA R20, R12, R8, R19 ;  /* 0x000000080c140223 */ /* 0x008fc80000000013 */
[----:B----4-:R-:W-:-:S07]  /*07b0*/  @P1 FFMA R20, R7, R2, R20 ;  /* 0x0000000207141223 */ /* 0x010fce0000000014 */
.L_x_37:
        /* <DEDUP_REMOVED lines=12> */
[----:B-1----:R-:W-:Y:S01]  /*0880*/  FADD R7, R4, R7 ;  /* 0x0000000704077221 */ /* 0x002fe20000000000 */
[----:B--2---:R-:W-:-:S05]  /*0890*/  IMAD.WIDE R2, R0, 0x4, R2 ;  /* 0x0000000400027825 */ /* 0x004fca00078e0202 */
[----:B------:R-:W-:Y:S01]  /*08a0*/  STG.E desc[UR4][R2.64], R7 ;  /* 0x0000000702007986 */ /* 0x000fe2000c101904 */
[----:B------:R-:W-:Y:S05]  /*08b0*/  EXIT ;  /* 0x000000000000794d */ /* 0x000fea0003800000 */
.L_x_41:
        /* <DEDUP_REMOVED lines=12> */
.L_x_59:


//--------------------- .text._Z22sgemm_thread_tile_vec4PfS_S_iii --------------------------
	.section	.text._Z22sgemm_thread_tile_vec4PfS_S_iii,"ax",@progbits
	.align	128
        .global         _Z22sgemm_thread_tile_vec4PfS_S_iii
        .type           _Z22sgemm_thread_tile_vec4PfS_S_iii,@function
        .size           _Z22sgemm_thread_tile_vec4PfS_S_iii,(.L_x_60 - _Z22sgemm_thread_tile_vec4PfS_S_iii)
        .other          _Z22sgemm_thread_tile_vec4PfS_S_iii,@"STO_CUDA_ENTRY STV_DEFAULT"
_Z22sgemm_thread_tile_vec4PfS_S_iii:
.text._Z22sgemm_thread_tile_vec4PfS_S_iii:
[----:B------:R-:W-:Y:S01]  /*0000*/  LDC R1, c[0x0][0x37c] ;  /* 0x0000df00ff017b82 */ /* 0x000fe20000000800 */
[----:B------:R-:W0:Y:S01]  /*0010*/  LDCU UR9, c[0x0][0x3a0] ;  /* 0x00007400ff0977ac */ /* 0x000e220008000800 */
[----:B------:R-:W1:Y:S01]  /*0020*/  S2R R0, SR_TID.X ;  /* 0x0000000000007919 */ /* 0x000e620000002100 */
[----:B------:R-:W-:Y:S02]  /*0030*/  CS2R R70, SRZ ;  /* 0x0000000000467805 */ /* 0x000fe4000001ff00 */
[----:B------:R-:W-:Y:S02]  /*0040*/  CS2R R68, SRZ ;  /* 0x0000000000447805 */ /* 0x000fe4000001ff00 */
[----:B------:R-:W-:Y:S01]  /*0050*/  CS2R R66, SRZ ;  /* 0x0000000000427805 */ /* 0x000fe2000001ff00 */
[----:B------:R-:W2:Y:S01]  /*0060*/  S2R R3, SR_TID.Y ;  /* 0x0000000000037919 */ /* 0x000ea20000002200 */
[----:B------:R-:W-:Y:S02]  /*0070*/  CS2R R64, SRZ ;  /* 0x0000000000407805 */ /* 0x000fe4000001ff00 */
[----:B------:R-:W-:-:S02]  /*0080*/  CS2R R62, SRZ ;  /* 0x00000000003e7805 */ /* 0x000fc4000001ff00 */
[----:B------:R-:W-:Y:S02]  /*0090*/  CS2R R60, SRZ ;  /* 0x00000000003c7805 */ /* 0x000fe4000001ff00 */
[----:B------:R-:W-:Y:S02]  /*00a0*/  CS2R R58, SRZ ;  /* 0x00000000003a7805 */ /* 0x000fe4000001ff00 */
[----:B------:R-:W-:Y:S02]  /*00b0*/  CS2R R56, SRZ ;  /* 0x0000000000387805 */ /* 0x000fe4000001ff00 */
[----:B------:R-:W-:Y:S02]  /*00c0*/  CS2R R54, SRZ ;  /* 0x0000000000367805 */ /* 0x000fe4000001ff00 */
[----:B------:R-:W-:Y:S02]  /*00d0*/  CS2R R52, SRZ ;  /* 0x0000000000347805 */ /* 0x000fe4000001ff00 */
[----:B------:R-:W-:-:S02]  /*00e0*/  CS2R R50, SRZ ;  /* 0x0000000000327805 */ /* 0x000fc4000001ff00 */
[----:B------:R-:W-:Y:S02]  /*00f0*/  CS2R R48, SRZ ;  /* 0x0000000000307805 */ /* 0x000fe4000001ff00 */
[----:B------:R-:W-:Y:S02]  /*0100*/  CS2R R46, SRZ ;  /* 0x00000000002e7805 */ /* 0x000fe4000001ff00 */
[----:B------:R-:W-:Y:S02]  /*0110*/  CS2R R44, SRZ ;  /* 0x00000000002c7805 */ /* 0x000fe4000001ff00 */
[----:B------:R-:W-:Y:S01]  /*0120*/  CS2R R42, SRZ ;  /* 0x00000000002a7805 */ /* 0x000fe2000001ff00 */
[----:B0-----:R-:W-:Y:S01]  /*0130*/  UISETP.GE.AND UP0, UPT, UR9, 0x1, UPT ;  /* 0x000000010900788c */ /* 0x001fe2000bf06270 */
        /* <DEDUP_REMOVED lines=16> */
[----:B------:R-:W-:Y:S01]  /*0240*/  CS2R R8, SRZ ;  /* 0x0000000000087805 */ /* 0x000fe2000001ff00 */
[----:B------:R-:W0:Y:S01]  /*0250*/  LDCU.64 UR10, c[0x0][0x358] ;  /* 0x00006b00ff0a77ac */ /* 0x000e220008000a00 */
[----:B-12---:R-:W-:Y:S05]  /*0260*/  BRA.U !UP0, `(.L_x_42) ;  /* 0x0000002508607547 */ /* 0x006fea000b800000 */
[----:B------:R-:W1:Y:S01]  /*0270*/  S2UR UR8, SR_CgaCtaId ;  /* 0x00000000000879c3 */ /* 0x000e620000008800 */
[----:B------:R-:W2:Y:S01]  /*0280*/  S2R R5, SR_CTAID.Y ;  /* 0x0000000000057919 */ /* 0x000ea20000002600 */
[----:B------:R-:W3:Y:S01]  /*0290*/  LDCU UR7, c[0x0][0x360] ;  /* 0x00006c00ff0777ac */ /* 0x000ee20008000800 */
[----:B------:R-:W-:Y:S01]  /*02a0*/  UMOV UR6, 0x400 ;  /* 0x0000040000067882 */ /* 0x000fe20000000000 */
[----:B------:R-:W-:-:S04]  /*02b0*/  UIADD3 UR5, UPT, UPT, UR9, 0x7, URZ ;  /* 0x0000000709057890 */ /* 0x000fc8000fffe0ff */
[----:B------:R-:W4:Y:S01]  /*02c0*/  S2UR UR4, SR_CTAID.X ;  /* 0x00000000000479c3 */ /* 0x000f220000002500 */
[----:B------:R-:W-:-:S04]  /*02d0*/  USHF.R.U32.HI UR5, URZ, 0x3, UR5 ;  /* 0x00000003ff057899 */ /* 0x000fc80008011605 */
[----:B------:R-:W-:-:S03]  /*02e0*/  UIADD3 UR5, UPT, UPT, -UR5, URZ, URZ ;  /* 0x000000ff05057290 */ /* 0x000fc6000fffe1ff */
[----:B------:R-:W5:Y:S01]  /*02f0*/  LDC R73, c[0x0][0x39c] ;  /* 0x0000e700ff497b82 */ /* 0x000f620000000800 */
[----:B---3--:R-:W-:Y:S01]  /*0300*/  IMAD R0, R3, UR7, R0 ;  /* 0x0000000703007c24 */ /* 0x008fe2000f8e0200 */
[----:B------:R-:W-:Y:S02]  /*0310*/  UIADD3 UR7, UPT, UPT, UR6, 0x1000, URZ ;  /* 0x0000100006077890 */ /* 0x000fe4000fffe0ff */
[----:B-1----:R-:W-:Y:S02]  /*0320*/  ULEA UR6, UR8, UR6, 0x18 ;  /* 0x0000000608067291 */ /* 0x002fe4000f8ec0ff */
[--C-:B------:R-:W-:Y:S01]  /*0330*/  SHF.R.U32.HI R4, RZ, 0x5, R0.reuse ;  /* 0x00000005ff047819 */ /* 0x100fe20000011600 */
[----:B------:R-:W-:Y:S01]  /*0340*/  ULEA UR7, UR8, UR7, 0x18 ;  /* 0x0000000708077291 */ /* 0x000fe2000f8ec0ff */
[----:B------:R-:W-:Y:S02]  /*0350*/  SHF.L.U32 R3, R0, 0x2, RZ ;  /* 0x0000000200037819 */ /* 0x000fe400000006ff */
[----:B------:R-:W-:-:S02]  /*0360*/  SHF.R.U32.HI R2, RZ, 0x1, R0 ;  /* 0x00000001ff027819 */ /* 0x000fc40000011600 */
[----:B------:R-:W-:Y:S01]  /*0370*/  SHF.L.U32 R0, R0, 0x4, RZ ;  /* 0x0000000400007819 */ /* 0x000fe200000006ff */
[----:B----4-:R-:W-:Y:S01]  /*0380*/  USHF.L.U32 UR4, UR4, 0x7, URZ ;  /* 0x0000000704047899 */ /* 0x010fe200080006ff */
[----:B------:R-:W-:Y:S02]  /*0390*/  LEA R100, R4, UR7, 0x9 ;  /* 0x0000000704647c11 */ /* 0x000fe4000f8e48ff */
[----:B------:R-:W-:Y:S02]  /*03a0*/  LOP3.LUT R71, R0, 0x1f0, RZ, 0xc0, !PT ;  /* 0x000001f000477812 */ /* 0x000fe400078ec0ff */
[----:B--2---:R-:W-:Y:S02]  /*03b0*/  LEA R5, R5, R2, 0x7 ;  /* 0x0000000205057211 */ /* 0x004fe400078e38ff */
[----:B------:R-:W-:Y:S01]  /*03c0*/  LOP3.LUT R6, R3, 0x4, RZ, 0xc0, !PT ;  /* 0x0000000403067812 */ /* 0x000fe200078ec0ff */
[----:B-----5:R-:W-:Y:S01]  /*03d0*/  IMAD R73, R4, R73, UR4 ;  /* 0x0000000404497e24 */ /* 0x020fe2000f8e0249 */
[----:B------:R-:W-:-:S02]  /*03e0*/  LEA R7, R2, UR6, 0x5 ;  /* 0x0000000602077c11 */ /* 0x000fc4000f8e28ff */
[----:B------:R-:W-:Y:S01]  /*03f0*/  LOP3.LUT R4, R0, 0x10, RZ, 0xc0, !PT ;  /* 0x0000001000047812 */ /* 0x000fe200078ec0ff */
[----:B------:R-:W-:Y:S01]  /*0400*/  IMAD R6, R5, UR9, R6 ;  /* 0x0000000905067c24 */ /* 0x000fe2000f8e0206 */
[----:B------:R-:W-:Y:S02]  /*0410*/  LOP3.LUT R2, R3, 0x7c, RZ, 0xc0, !PT ;  /* 0x0000007c03027812 */ /* 0x000fe400078ec0ff */
[----:B------:R-:W-:Y:S01]  /*0420*/  IADD3 R100, PT, PT, R100, R71, RZ ;  /* 0x0000004764647210 */ /* 0x000fe20007ffe0ff */
[----:B------:R-:W-:Y:S01]  /*0430*/  HFMA2 R71, -RZ, RZ, 0, 0 ;  /* 0x00000000ff477431 */ /* 0x000fe200000001ff */
[----:B------:R-:W-:Y:S02]  /*0440*/  IADD3 R7, PT, PT, R7, R4, RZ ;  /* 0x0000000407077210 */ /* 0x000fe40007ffe0ff */
[----:B------:R-:W-:-:S07]  /*0450*/  IADD3 R2, PT, PT, R2, R73, RZ ;  /* 0x0000004902027210 */ /* 0x000fce0007ffe0ff */
.L_x_43:
[----:B------:R-:W1:Y:S08]  /*0460*/  LDC.64 R72, c[0x0][0x380] ;  /* 0x0000e000ff487b82 */ /* 0x000e700000000a00 */
[----:B------:R-:W2:Y:S01]  /*0470*/  LDC.64 R74, c[0x0][0x388] ;  /* 0x0000e200ff4a7b82 */ /* 0x000ea20000000a00 */
[----:B-1----:R-:W-:-:S05]  /*0480*/  IMAD.WIDE R72, R6, 0x4, R72 ;  /* 0x0000000406487825 */ /* 0x002fca00078e0248 */
[----:B0-----:R-:W3:Y:S01]  /*0490*/  LDG.E.128 R104, desc[UR10][R72.64] ;  /* 0x0000000a48687981 */ /* 0x001ee2000c1e1d00 */
[----:B--2---:R-:W-:-:S05]  /*04a0*/  IMAD.WIDE R74, R2, 0x4, R74 ;  /* 0x00000004024a7825 */ /* 0x004fca00078e024a */
[----:B------:R-:W2:Y:S01]  /*04b0*/  LDG.E.128 R108, desc[UR10][R74.64] ;  /* 0x0000000a4a6c7981 */ /* 0x000ea2000c1e1d00 */
[----:B------:R-:W0:Y:S01]  /*04c0*/  S2UR UR6, SR_CgaCtaId ;  /* 0x00000000000679c3 */ /* 0x000e220000008800 */
[----:B------:R-:W1:Y:S01]  /*04d0*/  S2R R3, SR_TID.Y ;  /* 0x0000000000037919 */ /* 0x000e620000002200 */
[----:B------:R-:W4:Y:S01]  /*04e0*/  S2R R0, SR_TID.X ;  /* 0x0000000000007919 */ /* 0x000f220000002100 */
[----:B------:R-:W-:Y:S02]  /*04f0*/  UMOV UR4, 0x400 ;  /* 0x0000040000047882 */ /* 0x000fe40000000000 */
[----:B------:R-:W-:Y:S02]  /*0500*/  UIADD3 UR7, UPT, UPT, UR4, 0x1000, URZ ;  /* 0x0000100004077890 */ /* 0x000fe4000fffe0ff */
[----:B0-----:R-:W-:Y:S02]  /*0510*/  ULEA UR4, UR6, UR4, 0x18 ;  /* 0x0000000406047291 */ /* 0x001fe4000f8ec0ff */
[----:B------:R-:W-:-:S04]  /*0520*/  ULEA UR7, UR6, UR7, 0x18 ;  /* 0x0000000706077291 */ /* 0x000fc8000f8ec0ff */
[----:B-1----:R-:W-:Y:S02]  /*0530*/  LEA R5, R3, UR4, 0x8 ;  /* 0x0000000403057c11 */ /* 0x002fe4000f8e40ff */
[----:B----4-:R-:W-:Y:S01]  /*0540*/  LEA R4, R0, UR7, 0x5 ;  /* 0x0000000700047c11 */ /* 0x010fe2000f8e28ff */
[----:B---3--:R-:W-:Y:S04]  /*0550*/  STS.128 [R7], R104 ;  /* 0x0000006807007388 */ /* 0x008fe80000000c00 */
[----:B--2---:R-:W-:Y:S01]  /*0560*/  STS.128 [R100], R108 ;  /* 0x0000006c64007388 */ /* 0x004fe20000000c00 */
[----:B------:R-:W-:Y:S06]  /*0570*/  BAR.SYNC.DEFER_BLOCKING 0x0 ;  /* 0x0000000000007b1d */ /* 0x000fec0000010000 */
[----:B------:R-:W-:Y:S04]  /*0580*/  LDS.128 R72, [R5] ;  /* 0x0000000005487984 */ /* 0x000fe80000000c00 */
[----:B------:R-:W0:Y:S04]  /*0590*/  LDS.128 R76, [R4] ;  /* 0x00000000044c7984 */ /* 0x000e280000000c00 */
[----:B------:R-:W1:Y:S04]  /*05a0*/  LDS.128 R80, [R4+0x10] ;  /* 0x0000100004507984 */ /* 0x000e680000000c00 */
[----:B------:R-:W2:Y:S04]  /*05b0*/  LDS.128 R92, [R4+0x210] ;  /* 0x00021000045c7984 */ /* 0x000ea80000000c00 */
[----:B------:R-:W3:Y:S04]  /*05c0*/  LDS.128 R84, [R5+0x20] ;  /* 0x0000200005547984 */ /* 0x000ee80000000c00 */
[----:B------:R-:W4:Y:S04]  /*05d0*/  LDS.128 R88, [R4+0x200] ;  /* 0x0002000004587984 */ /* 0x000f280000000c00 */
[----:B------:R-:W5:Y:S01]  /*05e0*/  LDS.128 R96, [R5+0x40] ;  /* 0x0000400005607984 */ /* 0x000f620000000c00 */
[C---:B0-----:R-:W-:Y:S01]  /*05f0*/  FFMA R101, R72.reuse, R76, R8 ;  /* 0x0000004c48657223 */ /* 0x041fe20000000008 */
[C---:B------:R-:W-:Y:S01]  /*0600*/  FFMA R102, R72.reuse, R77, R9 ;  /* 0x0000004d48667223 */ /* 0x040fe20000000009 */
[C---:B------:R-:W-:Y:S01]  /*0610*/  FFMA R115, R72.reuse, R78, R10 ;  /* 0x0000004e48737223 */ /* 0x040fe2000000000a */
[----:B------:R-:W-:-:S02]  /*0620*/  FFMA R104, R72, R79, R11 ;  /* 0x0000004f48687223 */ /* 0x000fc4000000000b */
[----:B------:R-:W0:Y:S01]  /*0630*/  LDS.128 R8, [R5+0x60] ;  /* 0x0000600005087984 */ /* 0x000e220000000c00 */
[C---:B-1----:R-:W-:Y:S01]  /*0640*/  FFMA R103, R72.reuse, R80, R12 ;  /* 0x0000005048677223 */ /* 0x042fe2000000000c */
[C---:B------:R-:W-:Y:S01]  /*0650*/  FFMA R12, R72.reuse, R81, R13 ;  /* 0x00000051480c7223 */ /* 0x040fe2000000000d */
[C---:B------:R-:W-:Y:S01]  /*0660*/  FFMA R107, R72.reuse, R82, R14 ;  /* 0x00000052486b7223 */ /* 0x040fe2000000000e */
[----:B------:R-:W-:Y:S02]  /*0670*/  FFMA R72, R72, R83, R15 ;  /* 0x0000005348487223 */ /* 0x000fe4000000000f */
[C---:B--2---:R-:W-:Y:S02]  /*0680*/  FFMA R105, R73.reuse, R93, R12 ;  /* 0x0000005d49697223 */ /* 0x044fe4000000000c */
[----:B------:R-:W1:Y:S01]  /*0690*/  LDS.128 R12, [R5+0x80] ;  /* 0x00008000050c7984 */ /* 0x000e620000000c00 */
[----:B---3--:R-:W-:Y:S01]  /*06a0*/  FFMA R106, R84, R77, R17 ;  /* 0x0000004d546a7223 */ /* 0x008fe20000000011 */
[----:B------:R-:W-:Y:S01]  /*06b0*/  FFMA R117, R76, R84, R16 ;  /* 0x000000544c757223 */ /* 0x000fe20000000010 */
[----:B------:R-:W-:Y:S01]  /*06c0*/  FFMA R119, R84, R78, R18 ;  /* 0x0000004e54777223 */ /* 0x000fe20000000012 */
[----:B------:R-:W-:Y:S01]  /*06d0*/  FFMA R17, R80, R84, R20 ;  /* 0x0000005450117223 */ /* 0x000fe20000000014 */
[C---:B------:R-:W-:Y:S01]  /*06e0*/  FFMA R16, R84.reuse, R79, R19 ;  /* 0x0000004f54107223 */ /* 0x040fe20000000013 */
[C---:B------:R-:W-:Y:S01]  /*06f0*/  FFMA R18, R84.reuse, R81, R21 ;  /* 0x0000005154127223 */ /* 0x040fe20000000015 */
[----:B------:R-:W-:Y:S01]  /*0700*/  FFMA R20, R84, R83, R23 ;  /* 0x0000005354147223 */ /* 0x000fe20000000017 */
[----:B----4-:R-:W-:Y:S01]  /*0710*/  FFMA R111, R88, R73, R101 ;  /* 0x00000049586f7223 */ /* 0x010fe20000000065 */
[----:B------:R-:W-:Y:S01]  /*0720*/  FFMA R109, R84, R82, R22 ;  /* 0x00000052546d7223 */ /* 0x000fe20000000016 */
[C---:B------:R-:W-:Y:S01]  /*0730*/  FFMA R101, R73.reuse, R91, R104 ;  /* 0x0000005b49657223 */ /* 0x040fe20000000068 */
[C---:B------:R-:W-:Y:S01]  /*0740*/  FFMA R113, R73.reuse, R89, R102 ;  /* 0x0000005949717223 */ /* 0x040fe20000000066 */
[C---:B------:R-:W-:Y:S01]  /*0750*/  FFMA R115, R73.reuse, R90, R115 ;  /* 0x0000005a49737223 */ /* 0x040fe20000000073 */
[----:B------:R-:W-:Y:S01]  /*0760*/  FFMA R103, R92, R73, R103 ;  /* 0x000000495c677223 */ /* 0x000fe20000000067 */
[C---:B------:R-:W-:Y:S01]  /*0770*/  FFMA R107, R73.reuse, R94, R107 ;  /* 0x0000005e496b7223 */ /* 0x040fe2000000006b */
[----:B------:R-:W-:Y:S01]  /*0780*/  FFMA R72, R73, R95, R72 ;  /* 0x0000005f49487223 */ /* 0x000fe20000000048 */
[-C--:B------:R-:W-:Y:S01]  /*0790*/  FFMA R104, R95, R85.reuse, R20 ;  /* 0x000000555f687223 */ /* 0x080fe20000000014 */
[----:B-----5:R-:W-:Y:S01]  /*07a0*/  FFMA R21, R76, R96, R24 ;  /* 0x000000604c157223 */ /* 0x020fe20000000018 */
[-C--:B------:R-:W-:Y:S01]  /*07b0*/  FFMA R84, R91, R85.reuse, R16 ;  /* 0x000000555b547223 */ /* 0x080fe20000000010 */
[-C--:B------:R-:W-:Y:S01]  /*07c0*/  FFMA R73, R92, R85.reuse, R17 ;  /* 0x000000555c497223 */ /* 0x080fe20000000011 */
[----:B------:R-:W-:Y:S01]  /*07d0*/  FFMA R102, R93, R85, R18 ;  /* 0x000000555d667223 */ /* 0x000fe20000000012 */
[C---:B------:R-:W-:Y:S01]  /*07e0*/  FFMA R20, R96.reuse, R77, R25 ;  /* 0x0000004d60147223 */ /* 0x040fe20000000019 */
[C---:B------:R-:W-:Y:S01]  /*07f0*/  FFMA R23, R96.reuse, R78, R26 ;  /* 0x0000004e60177223 */ /* 0x040fe2000000001a */
[C---:B------:R-:W-:Y:S01]  /*0800*/  FFMA R22, R96.reuse, R79, R27 ;  /* 0x0000004f60167223 */ /* 0x040fe2000000001b */
[----:B------:R-:W-:Y:S01]  /*0810*/  FFMA R24, R96, R81, R29 ;  /* 0x0000005160187223 */ /* 0x000fe2000000001d */
[----:B------:R-:W2:Y:S01]  /*0820*/  LDS.128 R16, [R5+0xa0] ;  /* 0x0000a00005107984 */ /* 0x000ea20000000c00 */
[-C--:B------:R-:W-:Y:S01]  /*0830*/  FFMA R117, R88, R85.reuse, R117 ;  /* 0x0000005558757223 */ /* 0x080fe20000000075 */
[-C--:B------:R-:W-:Y:S01]  /*0840*/  FFMA R106, R89, R85.reuse, R106 ;  /* 0x00000055596a7223 */ /* 0x080fe2000000006a */
[-C--:B------:R-:W-:Y:S01]  /*0850*/  FFMA R119, R90, R85.reuse, R119 ;  /* 0x000000555a777223 */ /* 0x080fe20000000077 */
[----:B------:R-:W-:Y:S01]  /*0860*/  FFMA R109, R94, R85, R109 ;  /* 0x000000555e6d7223 */ /* 0x000fe2000000006d */
[----:B------:R-:W-:Y:S01]  /*0870*/  FFMA R123, R80, R96, R28 ;  /* 0x00000060507b7223 */ /* 0x000fe2000000001c */
[C---:B------:R-:W-:Y:S01]  /*0880*/  FFMA R85, R96.reuse, R82, R30 ;  /* 0x0000005260557223 */ /* 0x040fe2000000001e */
[----:B------:R-:W-:Y:S01]  /*0890*/  FFMA R108, R96, R83, R31 ;  /* 0x00000053606c7223 */ /* 0x000fe2000000001f */
[-C--:B------:R-:W-:Y:S01]  /*08a0*/  FFMA R96, R93, R97.reuse, R24 ;  /* 0x000000615d607223 */ /* 0x080fe20000000018 */
[-C--:B------:R-:W-:Y:S01]  /*08b0*/  FFMA R30, R88, R97.reuse, R21 ;  /* 0x00000061581e7223 */ /* 0x080fe20000000015 */
[-C--:B------:R-:W-:Y:S01]  /*08c0*/  FFMA R31, R89, R97.reuse, R20 ;  /* 0x00000061591f7223 */ /* 0x080fe20000000014 */
[-C--:B------:R-:W-:Y:S01]  /*08d0*/  FFMA R29, R90, R97.reuse, R23 ;  /* 0x000000615a1d7223 */ /* 0x080fe20000000017 */
[----:B------:R-:W-:Y:S01]  /*08e0*/  FFMA R121, R91, R97, R22 ;  /* 0x000000615b797223 */ /* 0x000fe20000000016 */
[----:B0-----:R-:W-:Y:S01]  /*08f0*/  FFMA R25, R76, R8, R32 ;  /* 0x000000084c197223 */ /* 0x001fe20000000020 */
[C---:B------:R-:W-:Y:S01]  /*0900*/  FFMA R27, R8.reuse, R78, R34 ;  /* 0x0000004e081b7223 */ /* 0x040fe20000000022 */
[----:B------:R-:W-:Y:S01]  /*0910*/  FFMA R24, R8, R79, R35 ;  /* 0x0000004f08187223 */ /* 0x000fe20000000023 */
[----:B------:R-:W0:Y:S01]  /*0920*/  LDS.128 R20, [R5+0xc0] ;  /* 0x0000c00005147984 */ /* 0x000e220000000c00 */
[-C--:B------:R-:W-:Y:S01]  /*0930*/  FFMA R123, R92, R97.reuse, R123 ;  /* 0x000000615c7b7223 */ /* 0x080fe2000000007b */
[-C--:B------:R-:W-:Y:S01]  /*0940*/  FFMA R85, R94, R97.reuse, R85 ;  /* 0x000000615e557223 */ /* 0x080fe20000000055 */
[----:B------:R-:W-:Y:S01]  /*0950*/  FFMA R108, R95, R97, R108 ;  /* 0x000000615f6c7223 */ /* 0x000fe2000000006c */
[----:B------:R-:W-:Y:S01]  /*0960*/  FFMA R124, R8, R77, R33 ;  /* 0x0000004d087c7223 */ /* 0x000fe20000000021 */
[----:B------:R-:W-:Y:S01]  /*0970*/  FFMA R33, R80, R8, R36 ;  /* 0x0000000850217223 */ /* 0x000fe20000000024 */
[C---:B------:R-:W-:Y:S01]  /*0980*/  FFMA R122, R8.reuse, R81, R37 ;  /* 0x00000051087a7223 */ /* 0x040fe20000000025 */
[C---:B------:R-:W-:Y:S01]  /*0990*/  FFMA R97, R8.reuse, R82, R38 ;  /* 0x0000005208617223 */ /* 0x040fe20000000026 */
[----:B------:R-:W-:Y:S01]  /*09a0*/  FFMA R8, R8, R83, R39 ;  /* 0x0000005308087223 */ /* 0x000fe20000000027 */
[-C--:B------:R-:W-:Y:S01]  /*09b0*/  FFMA R112, R88, R9.reuse, R25 ;  /* 0x0000000958707223 */ /* 0x080fe20000000019 */
[-C--:B------:R-:W-:Y:S01]  /*09c0*/  FFMA R28, R90, R9.reuse, R27 ;  /* 0x000000095a1c7223 */ /* 0x080fe2000000001b */
[----:B------:R-:W-:-:S02]  /*09d0*/  FFMA R125, R91, R9, R24 ;  /* 0x000000095b7d7223 */ /* 0x000fc40000000018 */
[----:B------:R-:W3:Y:S01]  /*09e0*/  LDS.128 R24, [R5+0xe0] ;  /* 0x0000e00005187984 */ /* 0x000ee20000000c00 */
[-C--:B------:R-:W-:Y:S01]  /*09f0*/  FFMA R124, R89, R9.reuse, R124 ;  /* 0x00000009597c7223 */ /* 0x080fe2000000007c */
[-C--:B------:R-:W-:Y:S01]  /*0a00*/  FFMA R110, R92, R9.reuse, R33 ;  /* 0x000000095c6e7223 */ /* 0x080fe20000000021 */
[-C--:B------:R-:W-:Y:S01]  /*0a10*/  FFMA R122, R93, R9.reuse, R122 ;  /* 0x000000095d7a7223 */ /* 0x080fe2000000007a */
[-C--:B------:R-:W-:Y:S01]  /*0a20*/  FFMA R97, R94, R9.reuse, R97 ;  /* 0x000000095e617223 */ /* 0x080fe20000000061 */
[----:B------:R-:W-:Y:S01]  /*0a30*/  FFMA R8, R95, R9, R8 ;  /* 0x000000095f087223 */ /* 0x000fe20000000008 */
[----:B-1----:R-:W-:Y:S01]  /*0a40*/  FFMA R9, R76, R12, R40 ;  /* 0x0000000c4c097223 */ /* 0x002fe20000000028 */
[C---:B------:R-:W-:Y:S01]  /*0a50*/  FFMA R32, R12.reuse, R77, R41 ;  /* 0x0000004d0c207223 */ /* 0x040fe20000000029 */
[C---:B------:R-:W-:Y:S01]  /*0a60*/  FFMA R33, R12.reuse, R78, R42 ;  /* 0x0000004e0c217223 */ /* 0x040fe2000000002a */
[C---:B------:R-:W-:Y:S01]  /*0a70*/  FFMA R34, R12.reuse, R79, R43 ;  /* 0x0000004f0c227223 */ /* 0x040fe2000000002b */
        /* <DEDUP_REMOVED lines=8> */
[----:B------:R-:W-:-:S02]  /*0b00*/  FFMA R9, R94, R13, R35 ;  /* 0x0000000d5e097223 */ /* 0x000fc40000000023 */
[----:B------:R-:W1:Y:S01]  /*0b10*/  LDS.128 R32, [R4+0x400] ;  /* 0x0004000004207984 */ /* 0x000e620000000c00 */
[----:B--2---:R-:W-:Y:S01]  /*0b20*/  FFMA R36, R16, R77, R49 ;  /* 0x0000004d10247223 */ /* 0x004fe20000000031 */
[-C--:B------:R-:W-:Y:S01]  /*0b30*/  FFMA R41, R92, R13.reuse, R41 ;  /* 0x0000000d5c297223 */ /* 0x080fe20000000029 */
[-C--:B------:R-:W-:Y:S01]  /*0b40*/  FFMA R120, R93, R13.reuse, R120 ;  /* 0x0000000d5d787223 */ /* 0x080fe20000000078 */
[----:B------:R-:W-:Y:S01]  /*0b50*/  FFMA R114, R95, R13, R114 ;  /* 0x0000000d5f727223 */ /* 0x000fe20000000072 */
[----:B------:R-:W-:Y:S01]  /*0b60*/  FFMA R13, R76, R16, R48 ;  /* 0x000000104c0d7223 */ /* 0x000fe20000000030 */
[C---:B------:R-:W-:Y:S01]  /*0b70*/  FFMA R37, R16.reuse, R78, R50 ;  /* 0x0000004e10257223 */ /* 0x040fe20000000032 */
[----:B------:R-:W-:Y:S01]  /*0b80*/  FFMA R38, R16, R79, R51 ;  /* 0x0000004f10267223 */ /* 0x000fe20000000033 */
[----:B------:R-:W-:Y:S01]  /*0b90*/  FFMA R43, R80, R16, R52 ;  /* 0x00000010502b7223 */ /* 0x000fe20000000034 */
[C---:B------:R-:W-:Y:S01]  /*0ba0*/  FFMA R42, R16.reuse, R81, R53 ;  /* 0x00000051102a7223 */ /* 0x040fe20000000035 */
[C---:B------:R-:W-:Y:S01]  /*0bb0*/  FFMA R39, R16.reuse, R82, R54 ;  /* 0x0000005210277223 */ /* 0x040fe20000000036 */
[----:B------:R-:W-:Y:S01]  /*0bc0*/  FFMA R40, R16, R83, R55 ;  /* 0x0000005310287223 */ /* 0x000fe20000000037 */
[----:B------:R-:W-:Y:S01]  /*0bd0*/  FFMA R16, R89, R17, R36 ;  /* 0x0000001159107223 */ /* 0x000fe20000000024 */
[----:B0-----:R-:W-:Y:S01]  /*0be0*/  FFMA R36, R20, R77, R57 ;  /* 0x0000004d14247223 */ /* 0x001fe20000000039 */
[----:B------:R-:W-:Y:S01]  /*0bf0*/  FFMA R50, R88, R17, R13 ;  /* 0x0000001158327223 */ /* 0x000fe2000000000d */
[----:B------:R-:W-:Y:S01]  /*0c00*/  FFMA R46, R20, R83, R63 ;  /* 0x00000053142e7223 */ /* 0x000fe2000000003f */
[-C--:B------:R-:W-:Y:S01]  /*0c10*/  FFMA R54, R90, R17.reuse, R37 ;  /* 0x000000115a367223 */ /* 0x080fe20000000025 */
[-C--:B------:R-:W-:Y:S01]  /*0c20*/  FFMA R53, R91, R17.reuse, R38 ;  /* 0x000000115b357223 */ /* 0x080fe20000000026 */
[-C--:B------:R-:W-:Y:S01]  /*0c30*/  FFMA R43, R92, R17.reuse, R43 ;  /* 0x000000115c2b7223 */ /* 0x080fe2000000002b */
        /* <DEDUP_REMOVED lines=8> */
[----:B---3--:R-:W-:Y:S01]  /*0cc0*/  FFMA R36, R24, R77, R65 ;  /* 0x0000004d18247223 */ /* 0x008fe20000000041 */
[----:B------:R-:W-:Y:S01]  /*0cd0*/  FFMA R47, R80, R20, R60 ;  /* 0x00000014502f7223 */ /* 0x000fe2000000003c */
[----:B------:R-:W-:Y:S01]  /*0ce0*/  FFMA R48, R20, R81, R61 ;  /* 0x0000005114307223 */ /* 0x000fe2000000003d */
[-C--:B------:R-:W-:Y:S01]  /*0cf0*/  FFMA R20, R88, R21.reuse, R17 ;  /* 0x0000001558147223 */ /* 0x080fe20000000011 */
[-C--:B------:R-:W-:Y:S01]  /*0d00*/  FFMA R61, R90, R21.reuse, R37 ;  /* 0x000000155a3d7223 */ /* 0x080fe20000000025 */
[-C--:B------:R-:W-:Y:S01]  /*0d10*/  FFMA R55, R91, R21.reuse, R38 ;  /* 0x000000155b377223 */ /* 0x080fe20000000026 */
[----:B------:R-:W-:Y:S01]  /*0d20*/  FFMA R17, R94, R21, R39 ;  /* 0x000000155e117223 */ /* 0x000fe20000000027 */
[----:B------:R-:W-:-:S02]  /*0d30*/  FFMA R89, R89, R25, R36 ;  /* 0x0000001959597223 */ /* 0x000fc40000000024 */
[----:B------:R-:W0:Y:S01]  /*0d40*/  LDS.128 R36, [R4+0x410] ;  /* 0x0004100004247984 */ /* 0x000e220000000c00 */
[----:B------:R-:W-:Y:S01]  /*0d50*/  FFMA R52, R24, R79, R67 ;  /* 0x0000004f18347223 */ /* 0x000fe20000000043 */
[----:B------:R-:W-:Y:S01]  /*0d60*/  FFMA R79, R80, R24, R68 ;  /* 0x00000018504f7223 */ /* 0x000fe20000000044 */
[C---:B-1----:R-:W-:Y:S01]  /*0d70*/  FFMA R49, R32.reuse, R10, R112 ;  /* 0x0000000a20317223 */ /* 0x042fe20000000070 */
[C---:B------:R-:W-:Y:S01]  /*0d80*/  FFMA R112, R33.reuse, R86, R106 ;  /* 0x0000005621707223 */ /* 0x040fe2000000006a */
[-C--:B------:R-:W-:Y:S01]  /*0d90*/  FFMA R51, R32, R98.reuse, R30 ;  /* 0x0000006220337223 */ /* 0x080fe2000000001e */
[-C--:B------:R-:W-:Y:S01]  /*0da0*/  FFMA R106, R33, R98.reuse, R31 ;  /* 0x00000062216a7223 */ /* 0x080fe2000000001f */
[C---:B------:R-:W-:Y:S01]  /*0db0*/  FFMA R68, R34.reuse, R98, R29 ;  /* 0x0000006222447223 */ /* 0x040fe2000000001d */
[----:B------:R-:W-:Y:S02]  /*0dc0*/  FFMA R60, R34, R10, R28 ;  /* 0x0000000a223c7223 */ /* 0x000fe4000000001c */
[----:B------:R-:W1:Y:S01]  /*0dd0*/  LDS.128 R28, [R4+0x600] ;  /* 0x00060000041c7984 */ /* 0x000e620000000c00 */
[-C--:B------:R-:W-:Y:S01]  /*0de0*/  FFMA R47, R92, R21.reuse, R47 ;  /* 0x000000155c2f7223 */ /* 0x080fe2000000002f */
[-C--:B------:R-:W-:Y:S01]  /*0df0*/  FFMA R48, R93, R21.reuse, R48 ;  /* 0x000000155d307223 */ /* 0x080fe20000000030 */
[----:B------:R-:W-:Y:S01]  /*0e00*/  FFMA R46, R95, R21, R46 ;  /* 0x000000155f2e7223 */ /* 0x000fe2000000002e */
[----:B------:R-:W-:Y:S01]  /*0e10*/  FFMA R21, R76, R24, R64 ;  /* 0x000000184c157223 */ /* 0x000fe20000000040 */
[C---:B------:R-:W-:Y:S01]  /*0e20*/  FFMA R65, R24.reuse, R78, R66 ;  /* 0x0000004e18417223 */ /* 0x040fe20000000042 */
[C---:B------:R-:W-:Y:S01]  /*0e30*/  FFMA R118, R24.reuse, R81, R69 ;  /* 0x0000005118767223 */ /* 0x040fe20000000045 */
[C---:B------:R-:W-:Y:S01]  /*0e40*/  FFMA R67, R24.reuse, R82, R70 ;  /* 0x0000005218437223 */ /* 0x040fe20000000046 */
[----:B------:R-:W-:Y:S01]  /*0e50*/  FFMA R24, R24, R83, R71 ;  /* 0x0000005318187223 */ /* 0x000fe20000000047 */
[-C--:B------:R-:W-:Y:S01]  /*0e60*/  FFMA R69, R88, R25.reuse, R21 ;  /* 0x0000001958457223 */ /* 0x080fe20000000015 */
[-C--:B------:R-:W-:Y:S01]  /*0e70*/  FFMA R65, R90, R25.reuse, R65 ;  /* 0x000000195a417223 */ /* 0x080fe20000000041 */
[-C--:B------:R-:W-:Y:S01]  /*0e80*/  FFMA R91, R91, R25.reuse, R52 ;  /* 0x000000195b5b7223 */ /* 0x080fe20000000034 */
[-C--:B------:R-:W-:Y:S01]  /*0e90*/  FFMA R79, R92, R25.reuse, R79 ;  /* 0x000000195c4f7223 */ /* 0x080fe2000000004f */
[-C--:B------:R-:W-:Y:S01]  /*0ea0*/  FFMA R118, R93, R25.reuse, R118 ;  /* 0x000000195d767223 */ /* 0x080fe20000000076 */
[-C--:B------:R-:W-:Y:S01]  /*0eb0*/  FFMA R67, R94, R25.reuse, R67 ;  /* 0x000000195e437223 */ /* 0x080fe20000000043 */
[----:B------:R-:W-:Y:S01]  /*0ec0*/  FFMA R59, R95, R25, R24 ;  /* 0x000000195f3b7223 */ /* 0x000fe20000000018 */
[C---:B------:R-:W-:Y:S01]  /*0ed0*/  FFMA R111, R32.reuse, R74, R111 ;  /* 0x0000004a206f7223 */ /* 0x040fe2000000006f */
[C---:B------:R-:W-:Y:S01]  /*0ee0*/  FFMA R57, R32.reuse, R86, R117 ;  /* 0x0000005620397223 */ /* 0x040fe20000000075 */
[C---:B------:R-:W-:Y:S01]  /*0ef0*/  FFMA R25, R32.reuse, R14, R116 ;  /* 0x0000000e20197223 */ /* 0x040fe20000000074 */
[C---:B------:R-:W-:Y:S01]  /*0f00*/  FFMA R21, R32.reuse, R18, R50 ;  /* 0x0000001220157223 */ /* 0x040fe20000000032 */
[C---:B------:R-:W-:Y:S01]  /*0f10*/  FFMA R94, R32.reuse, R22, R20 ;  /* 0x00000016205e7223 */ /* 0x040fe20000000014 */
[----:B------:R-:W-:Y:S01]  /*0f20*/  FFMA R82, R32, R26, R69 ;  /* 0x0000001a20527223 */ /* 0x000fe20000000045 */
[----:B------:R-:W-:Y:S01]  /*0f30*/  FFMA R80, R33, R10, R124 ;  /* 0x0000000a21507223 */ /* 0x000fe2000000007c */
[----:B------:R-:W-:Y:S01]  /*0f40*/  FFMA R32, R35, R14, R45 ;  /* 0x0000000e23207223 */ /* 0x000fe2000000002d */
[----:B------:R-:W-:Y:S01]  /*0f50*/  FFMA R70, R74, R34, R115 ;  /* 0x000000224a467223 */ /* 0x000fe20000000073 */
[C---:B------:R-:W-:Y:S01]  /*0f60*/  FFMA R71, R34.reuse, R86, R119 ;  /* 0x0000005622477223 */ /* 0x040fe20000000077 */
[C---:B------:R-:W-:Y:S01]  /*0f70*/  FFMA R56, R34.reuse, R14, R12 ;  /* 0x0000000e22387223 */ /* 0x040fe2000000000c */
[C---:B------:R-:W-:Y:S01]  /*0f80*/  FFMA R54, R34.reuse, R18, R54 ;  /* 0x0000001222367223 */ /* 0x040fe20000000036 */
[C---:B------:R-:W-:Y:S01]  /*0f90*/  FFMA R52, R34.reuse, R22, R61 ;  /* 0x0000001622347223 */ /* 0x040fe2000000003d */
[----:B0-----:R-:W-:Y:S01]  /*0fa0*/  FFMA R124, R37, R98, R96 ;  /* 0x00000062257c7223 */ /* 0x001fe20000000060 */
[----:B------:R-:W-:Y:S01]  /*0fb0*/  FFMA R50, R34, R26, R65 ;  /* 0x0000001a22327223 */ /* 0x000fe20000000041 */
[----:B------:R-:W-:Y:S01]  /*0fc0*/  FFMA R90, R35, R18, R53 ;  /* 0x00000012235a7223 */ /* 0x000fe20000000035 */
[----:B------:R-:W-:Y:S01]  /*0fd0*/  FFMA R45, R36, R74, R103 ;  /* 0x0000004a242d7223 */ /* 0x000fe20000000067 */
[----:B------:R-:W-:Y:S01]  /*0fe0*/  FFMA R58, R74, R39, R72 ;  /* 0x000000274a3a7223 */ /* 0x000fe20000000048 */
[----:B------:R-:W-:Y:S01]  /*0ff0*/  FFMA R96, R39, R10, R8 ;  /* 0x0000000a27607223 */ /* 0x000fe20000000008 */
[C---:B------:R-:W-:Y:S01]  /*1000*/  FFMA R78, R33.reuse, R14, R44 ;  /* 0x0000000e214e7223 */ /* 0x040fe2000000002c */
[----:B------:R-:W-:Y:S01]  /*1010*/  FFMA R76, R33, R18, R16 ;  /* 0x00000012214c7223 */ /* 0x000fe20000000010 */
[----:B------:R-:W-:Y:S01]  /*1020*/  FFMA R34, R35, R98, R121 ;  /* 0x0000006223227223 */ /* 0x000fe20000000079 */
[C---:B------:R-:W-:Y:S01]  /*1030*/  FFMA R53, R36.reuse, R14, R41 ;  /* 0x0000000e24357223 */ /* 0x040fe20000000029 */
[-C--:B------:R-:W-:Y:S01]  /*1040*/  FFMA R103, R36, R18.reuse, R43 ;  /* 0x0000001224677223 */ /* 0x080fe2000000002b */
[-C--:B------:R-:W-:Y:S01]  /*1050*/  FFMA R72, R37, R18.reuse, R42 ;  /* 0x0000001225487223 */ /* 0x080fe2000000002a */
[----:B------:R-:W-:Y:S01]  /*1060*/  FFMA R8, R39, R18, R40 ;  /* 0x0000001227087223 */ /* 0x000fe20000000028 */
[C---:B------:R-:W-:Y:S01]  /*1070*/  FFMA R116, R74.reuse, R33, R113 ;  /* 0x000000214a747223 */ /* 0x040fe20000000071 */
[C---:B------:R-:W-:Y:S01]  /*1080*/  FFMA R66, R33.reuse, R22, R63 ;  /* 0x0000001621427223 */ /* 0x040fe2000000003f */
[----:B------:R-:W-:Y:S01]  /*1090*/  FFMA R62, R33, R26, R89 ;  /* 0x0000001a213e7223 */ /* 0x000fe20000000059 */
[C---:B------:R-:W-:Y:S01]  /*10a0*/  FFMA R44, R74.reuse, R35, R101 ;  /* 0x000000234a2c7223 */ /* 0x040fe20000000065 */
[C---:B------:R-:W-:Y:S01]  /*10b0*/  FFMA R92, R35.reuse, R86, R84 ;  /* 0x00000056235c7223 */ /* 0x040fe20000000054 */
[C---:B------:R-:W-:Y:S01]  /*10c0*/  FFMA R88, R35.reuse, R10, R125 ;  /* 0x0000000a23587223 */ /* 0x040fe2000000007d */
[C---:B------:R-:W-:Y:S01]  /*10d0*/  FFMA R16, R35.reuse, R22, R55 ;  /* 0x0000001623107223 */ /* 0x040fe20000000037 */
[----:B------:R-:W-:Y:S01]  /*10e0*/  FFMA R20, R35, R26, R91 ;  /* 0x0000001a23147223 */ /* 0x000fe2000000005b */
[----:B------:R-:W0:Y:S01]  /*10f0*/  LDS.128 R40, [R4+0x610] ;  /* 0x0006100004287984 */ /* 0x000e220000000c00 */
[----:B------:R-:W-:Y:S01]  /*1100*/  FFMA R64, R74, R37, R105 ;  /* 0x000000254a407223 */ /* 0x000fe20000000069 */
[C---:B------:R-:W-:Y:S01]  /*1110*/  FFMA R125, R36.reuse, R86, R73 ;  /* 0x00000056247d7223 */ /* 0x040fe20000000049 */
[-C--:B------:R-:W-:Y:S01]  /*1120*/  FFMA R121, R36, R98.reuse, R123 ;  /* 0x0000006224797223 */ /* 0x080fe2000000007b */
[CC--:B------:R-:W-:Y:S01]  /*1130*/  FFMA R117, R38.reuse, R98.reuse, R85 ;  /* 0x0000006226757223 */ /* 0x0c0fe20000000055 */
[----:B------:R-:W-:Y:S01]  /*1140*/  FFMA R12, R39, R98, R108 ;  /* 0x00000062270c7223 */ /* 0x000fe2000000006c */
[----:B------:R-:W-:Y:S01]  /*1150*/  FFMA R105, R38, R14, R9 ;  /* 0x0000000e26697223 */ /* 0x000fe20000000009 */
[----:B------:R-:W-:Y:S01]  /*1160*/  FFMA R61, R74, R38, R107 ;  /* 0x000000264a3d7223 */ /* 0x000fe2000000006b */
[-C--:B------:R-:W-:Y:S01]  /*1170*/  FFMA R102, R37, R86.reuse, R102 ;  /* 0x0000005625667223 */ /* 0x080fe20000000066 */
[CC--:B------:R-:W-:Y:S01]  /*1180*/  FFMA R69, R38.reuse, R86.reuse, R109 ;  /* 0x0000005626457223 */ /* 0x0c0fe2000000006d */
[----:B------:R-:W-:Y:S01]  /*1190*/  FFMA R104, R39, R86, R104 ;  /* 0x0000005627687223 */ /* 0x000fe20000000068 */
[C---:B------:R-:W-:Y:S01]  /*11a0*/  FFMA R55, R38.reuse, R10, R97 ;  /* 0x0000000a26377223 */ /* 0x040fe20000000061 */
[C---:B------:R-:W-:Y:S01]  /*11b0*/  FFMA R95, R38.reuse, R18, R13 ;  /* 0x00000012265f7223 */ /* 0x040fe2000000000d */
[----:B------:R-:W-:Y:S01]  /*11c0*/  FFMA R77, R38, R22, R17 ;  /* 0x00000016264d7223 */ /* 0x000fe20000000011 */
[-C--:B------:R-:W-:Y:S01]  /*11d0*/  FFMA R79, R36, R26.reuse, R79 ;  /* 0x0000001a244f7223 */ /* 0x080fe2000000004f */
[-C--:B------:R-:W-:Y:S01]  /*11e0*/  FFMA R118, R37, R26.reuse, R118 ;  /* 0x0000001a25767223 */ /* 0x080fe20000000076 */
[-C--:B------:R-:W-:Y:S01]  /*11f0*/  FFMA R67, R38, R26.reuse, R67 ;  /* 0x0000001a26437223 */ /* 0x080fe20000000043 */
[----:B------:R-:W-:Y:S01]  /*1200*/  FFMA R108, R39, R26, R59 ;  /* 0x0000001a276c7223 */ /* 0x000fe2000000003b */
[C---:B-1----:R-:W-:Y:S01]  /*1210*/  FFMA R73, R28.reuse, R75, R111 ;  /* 0x0000004b1c497223 */ /* 0x042fe2000000006f */
[C---:B------:R-:W-:Y:S01]  /*1220*/  FFMA R123, R28.reuse, R87, R57 ;  /* 0x000000571c7b7223 */ /* 0x040fe20000000039 */
[C---:B------:R-:W-:Y:S01]  /*1230*/  FFMA R85, R28.reuse, R15, R25 ;  /* 0x0000000f1c557223 */ /* 0x040fe20000000019 */
[----:B------:R-:W-:Y:S01]  /*1240*/  FFMA R9, R28, R19, R21 ;  /* 0x000000131c097223 */ /* 0x000fe20000000015 */
[CC--:B------:R-:W-:Y:S01]  /*1250*/  FFMA R113, R36.reuse, R10.reuse, R110 ;  /* 0x0000000a24717223 */ /* 0x0c0fe2000000006e */
[C---:B------:R-:W-:Y:S01]  /*1260*/  FFMA R122, R37.reuse, R10, R122 ;  /* 0x0000000a257a7223 */ /* 0x040fe2000000007a */
[-C--:B------:R-:W-:Y:S01]  /*1270*/  FFMA R120, R37, R14.reuse, R120 ;  /* 0x0000000e25787223 */ /* 0x080fe20000000078 */
[----:B------:R-:W-:Y:S01]  /*1280*/  FFMA R114, R39, R14, R114 ;  /* 0x0000000e27727223 */ /* 0x000fe20000000072 */
[-C--:B------:R-:W-:Y:S01]  /*1290*/  FFMA R81, R36, R22.reuse, R47 ;  /* 0x0000001624517223 */ /* 0x080fe2000000002f */
[-C--:B------:R-:W-:Y:S01]  /*12a0*/  FFMA R18, R37, R22.reuse, R48 ;  /* 0x0000001625127223 */ /* 0x080fe20000000030 */
[----:B------:R-:W-:Y:S01]  /*12b0*/  FFMA R24, R39, R22, R46 ;  /* 0x0000001627187223 */ /* 0x000fe2000000002e */
[C---:B------:R-:W-:Y:S01]  /*12c0*/  FFMA R119, R28.reuse, R99, R51 ;  /* 0x000000631c777223 */ /* 0x040fe20000000033 */
[C---:B------:R-:W-:Y:S01]  /*12d0*/  FFMA R107, R28.reuse, R11, R49 ;  /* 0x0000000b1c6b7223 */ /* 0x040fe20000000031 */
[C---:B------:R-:W-:Y:S01]  /*12e0*/  FFMA R25, R28.reuse, R23, R94 ;  /* 0x000000171c197223 */ /* 0x040fe2000000005e */
[----:B------:R-:W-:Y:S01]  /*12f0*/  FFMA R17, R28, R27, R82 ;  /* 0x0000001b1c117223 */ /* 0x000fe20000000052 */
[----:B------:R-:W-:Y:S01]  /*1300*/  FFMA R98, R75, R29, R116 ;  /* 0x0000001d4b627223 */ /* 0x000fe20000000074 */
[C---:B------:R-:W-:Y:S01]  /*1310*/  FFMA R21, R29.reuse, R87, R112 ;  /* 0x000000571d157223 */ /* 0x040fe20000000070 */
[C---:B------:R-:W-:Y:S01]  /*1320*/  FFMA R89, R29.reuse, R99, R106 ;  /* 0x000000631d597223 */ /* 0x040fe2000000006a */
[C---:B------:R-:W-:Y:S01]  /*1330*/  FFMA R111, R29.reuse, R11, R80 ;  /* 0x0000000b1d6f7223 */ /* 0x040fe20000000050 */
[C---:B------:R-:W-:Y:S01]  /*1340*/  FFMA R97, R29.reuse, R15, R78 ;  /* 0x0000000f1d617223 */ /* 0x040fe2000000004e */
[C---:B------:R-:W-:Y:S01]  /*1350*/  FFMA R91, R29.reuse, R19, R76 ;  /* 0x000000131d5b7223 */ /* 0x040fe2000000004c */
[C---:B------:R-:W-:Y:S01]  /*1360*/  FFMA R59, R29.reuse, R23, R66 ;  /* 0x000000171d3b7223 */ /* 0x040fe20000000042 */
[----:B------:R-:W-:Y:S01]  /*1370*/  FFMA R57, R29, R27, R62 ;  /* 0x0000001b1d397223 */ /* 0x000fe2000000003e */
[C---:B------:R-:W-:Y:S01]  /*1380*/  FFMA R63, R75.reuse, R30, R70 ;  /* 0x0000001e4b3f7223 */ /* 0x040fe20000000046 */
[C---:B------:R-:W-:Y:S01]  /*1390*/  FFMA R71, R30.reuse, R87, R71 ;  /* 0x000000571e477223 */ /* 0x040fe20000000047 */
[C---:B------:R-:W-:Y:S01]  /*13a0*/  FFMA R115, R30.reuse, R99, R68 ;  /* 0x000000631e737223 */ /* 0x040fe20000000044 */
[C---:B------:R-:W-:Y:S01]  /*13b0*/  FFMA R109, R30.reuse, R11, R60 ;  /* 0x0000000b1e6d7223 */ /* 0x040fe2000000003c */
        /* <DEDUP_REMOVED lines=12> */
[----:B------:R-:W-:Y:S04]  /*1480*/  LDS.128 R36, [R5+0x10] ;  /* 0x0000100005247984 */ /* 0x000fe80000000c00 */
[----:B------:R-:W1:Y:S04]  /*1490*/  LDS.128 R48, [R4+0x800] ;  /* 0x0008000004307984 */ /* 0x000e680000000c00 */
[----:B------:R-:W2:Y:S04]  /*14a0*/  LDS.128 R32, [R4+0x810] ;  /* 0x0008100004207984 */ /* 0x000ea80000000c00 */
[----:B------:R-:W3:Y:S01]  /*14b0*/  LDS.128 R28, [R5+0x30] ;  /* 0x00003000051c7984 */ /* 0x000ee20000000c00 */
[C---:B0-----:R-:W-:Y:S01]  /*14c0*/  FFMA R66, R40.reuse, R75, R45 ;  /* 0x0000004b28427223 */ /* 0x041fe2000000002d */
[----:B------:R-:W-:Y:S01]  /*14d0*/  FFMA R61, R75, R42, R61 ;  /* 0x0000002a4b3d7223 */ /* 0x000fe2000000003d */
[-C--:B------:R-:W-:Y:S01]  /*14e0*/  FFMA R125, R40, R87.reuse, R125 ;  /* 0x00000057287d7223 */ /* 0x080fe2000000007d */
[-C--:B------:R-:W-:Y:S01]  /*14f0*/  FFMA R22, R41, R87.reuse, R102 ;  /* 0x0000005729167223 */ /* 0x080fe20000000066 */
[-C--:B------:R-:W-:Y:S01]  /*1500*/  FFMA R69, R42, R87.reuse, R69 ;  /* 0x000000572a457223 */ /* 0x080fe20000000045 */
[----:B------:R-:W-:Y:S01]  /*1510*/  FFMA R14, R43, R87, R104 ;  /* 0x000000572b0e7223 */ /* 0x000fe20000000068 */
[----:B------:R-:W0:Y:S01]  /*1520*/  LDS.128 R44, [R5+0x50] ;  /* 0x00005000052c7984 */ /* 0x000e220000000c00 */
[-C--:B------:R-:W-:Y:S01]  /*1530*/  FFMA R113, R40, R11.reuse, R113 ;  /* 0x0000000b28717223 */ /* 0x080fe20000000071 */
[-C--:B------:R-:W-:Y:S01]  /*1540*/  FFMA R122, R41, R11.reuse, R122 ;  /* 0x0000000b297a7223 */ /* 0x080fe2000000007a */
[-C--:B------:R-:W-:Y:S01]  /*1550*/  FFMA R87, R42, R11.reuse, R55 ;  /* 0x0000000b2a577223 */ /* 0x080fe20000000037 */
[----:B------:R-:W-:Y:S01]  /*1560*/  FFMA R96, R43, R11, R96 ;  /* 0x0000000b2b607223 */ /* 0x000fe20000000060 */
[C---:B------:R-:W-:Y:S01]  /*1570*/  FFMA R64, R75.reuse, R41, R64 ;  /* 0x000000294b407223 */ /* 0x040fe20000000040 */
[----:B------:R-:W-:Y:S01]  /*1580*/  FFMA R58, R75, R43, R58 ;  /* 0x0000002b4b3a7223 */ /* 0x000fe2000000003a */
[C---:B------:R-:W-:Y:S01]  /*1590*/  FFMA R11, R40.reuse, R15, R53 ;  /* 0x0000000f280b7223 */ /* 0x040fe20000000035 */
[-C--:B------:R-:W-:Y:S01]  /*15a0*/  FFMA R103, R40, R19.reuse, R103 ;  /* 0x0000001328677223 */ /* 0x080fe20000000067 */
[----:B------:R-:W4:Y:S01]  /*15b0*/  LDS.128 R52, [R5+0x70] ;  /* 0x0000700005347984 */ /* 0x000f220000000c00 */
[-C--:B------:R-:W-:Y:S01]  /*15c0*/  FFMA R72, R41, R19.reuse, R72 ;  /* 0x0000001329487223 */ /* 0x080fe20000000048 */
[-C--:B------:R-:W-:Y:S01]  /*15d0*/  FFMA R95, R42, R19.reuse, R95 ;  /* 0x000000132a5f7223 */ /* 0x080fe2000000005f */
[----:B------:R-:W-:Y:S01]  /*15e0*/  FFMA R8, R43, R19, R8 ;  /* 0x000000132b087223 */ /* 0x000fe20000000008 */
[C---:B------:R-:W-:Y:S01]  /*15f0*/  FFMA R75, R40.reuse, R23, R81 ;  /* 0x00000017284b7223 */ /* 0x040fe20000000051 */
[-C--:B------:R-:W-:Y:S01]  /*1600*/  FFMA R121, R40, R99.reuse, R121 ;  /* 0x0000006328797223 */ /* 0x080fe20000000079 */
[-C--:B------:R-:W-:Y:S01]  /*1610*/  FFMA R124, R41, R99.reuse, R124 ;  /* 0x00000063297c7223 */ /* 0x080fe2000000007c */
[CC--:B------:R-:W-:Y:S01]  /*1620*/  FFMA R117, R42.reuse, R99.reuse, R117 ;  /* 0x000000632a757223 */ /* 0x0c0fe20000000075 */
[----:B------:R-:W-:Y:S01]  /*1630*/  FFMA R10, R43, R99, R12 ;  /* 0x000000632b0a7223 */ /* 0x000fe2000000000c */
[-C--:B------:R-:W-:Y:S01]  /*1640*/  FFMA R18, R41, R23.reuse, R18 ;  /* 0x0000001729127223 */ /* 0x080fe20000000012 */
[-C--:B------:R-:W-:Y:S01]  /*1650*/  FFMA R19, R42, R23.reuse, R77 ;  /* 0x000000172a137223 */ /* 0x080fe2000000004d */
[----:B------:R-:W-:Y:S01]  /*1660*/  FFMA R24, R43, R23, R24 ;  /* 0x000000172b187223 */ /* 0x000fe20000000018 */
[----:B------:R-:W5:Y:S01]  /*1670*/  LDS.128 R80, [R5+0x90] ;  /* 0x0000900005507984 */ /* 0x000f620000000c00 */
[C---:B-1----:R-:W-:Y:S01]  /*1680*/  FFMA R12, R36.reuse, R50, R63 ;  /* 0x00000032240c7223 */ /* 0x042fe2000000003f */
[----:B--2---:R-:W-:-:S02]  /*1690*/  FFMA R20, R36, R34, R61 ;  /* 0x0000002224147223 */ /* 0x004fc4000000003d */
[----:B------:R-:W1:Y:S01]  /*16a0*/  LDS.128 R60, [R5+0xd0] ;  /* 0x0000d000053c7984 */ /* 0x000e620000000c00 */
[C---:B---3--:R-:W-:Y:S01]  /*16b0*/  FFMA R99, R28.reuse, R50, R71 ;  /* 0x000000321c637223 */ /* 0x048fe20000000047 */
[C---:B------:R-:W-:Y:S02]  /*16c0*/  FFMA R23, R28.reuse, R34, R69 ;  /* 0x000000221c177223 */ /* 0x040fe40000000045 */
[----:B------:R-:W2:Y:S01]  /*16d0*/  LDS.128 R68, [R5+0xf0] ;  /* 0x0000f00005447984 */ /* 0x000ea20000000c00 */
[----:B------:R-:W-:Y:S01]  /*16e0*/  FFMA R112, R28, R49, R21 ;  /* 0x000000311c707223 */ /* 0x000fe20000000015 */
[-C--:B------:R-:W-:Y:S01]  /*16f0*/  FFMA R106, R48, R28.reuse, R123 ;  /* 0x0000001c306a7223 */ /* 0x080fe2000000007b */
[----:B------:R-:W-:Y:S01]  /*1700*/  FFMA R92, R28, R51, R92 ;  /* 0x000000331c5c7223 */ /* 0x000fe2000000005c */
[----:B------:R-:W-:Y:S01]  /*1710*/  FFMA R21, R32, R28, R125 ;  /* 0x0000001c20157223 */ /* 0x000fe2000000007d */
[----:B------:R-:W-:Y:S01]  /*1720*/  FFMA R22, R28, R33, R22 ;  /* 0x000000211c167223 */ /* 0x000fe20000000016 */
        /* <DEDUP_REMOVED lines=8> */
[-C--:B------:R-:W-:Y:S01]  /*17b0*/  FFMA R58, R36, R35.reuse, R58 ;  /* 0x00000023243a7223 */ /* 0x080fe2000000003a */
[----:B------:R-:W-:Y:S01]  /*17c0*/  FFMA R28, R28, R35, R14 ;  /* 0x000000231c1c7223 */ /* 0x000fe2000000000e */
[----:B0-----:R-:W-:Y:S01]  /*17d0*/  FFMA R102, R44, R49, R89 ;  /* 0x000000312c667223 */ /* 0x001fe20000000059 */
        /* <DEDUP_REMOVED lines=8> */
[----:B------:R0:W3:Y:S01]  /*1860*/  LDS.128 R76, [R5+0xb0] ;  /* 0x0000b000054c7984 */ /* 0x0000e20000000c00 */
[----:B----4-:R-:W-:Y:S01]  /*1870*/  FFMA R116, R48, R52, R107 ;  /* 0x0000003430747223 */ /* 0x010fe2000000006b */
[C---:B------:R-:W-:Y:S01]  /*1880*/  FFMA R104, R52.reuse, R49, R111 ;  /* 0x0000003134687223 */ /* 0x040fe2000000006f */
[C---:B------:R-:W-:Y:S01]  /*1890*/  FFMA R94, R52.reuse, R50, R109 ;  /* 0x00000032345e7223 */ /* 0x040fe2000000006d */
[----:B------:R-:W-:Y:S01]  /*18a0*/  FFMA R88, R52, R51, R88 ;  /* 0x0000003334587223 */ /* 0x000fe20000000058 */
[----:B------:R-:W-:Y:S01]  /*18b0*/  FFMA R10, R32, R52, R113 ;  /* 0x00000034200a7223 */ /* 0x000fe20000000071 */
[C---:B------:R-:W-:Y:S01]  /*18c0*/  FFMA R122, R52.reuse, R33, R122 ;  /* 0x00000021347a7223 */ /* 0x040fe2000000007a */
[C---:B------:R-:W-:Y:S01]  /*18d0*/  FFMA R87, R52.reuse, R34, R87 ;  /* 0x0000002234577223 */ /* 0x040fe20000000057 */
[----:B------:R-:W-:Y:S01]  /*18e0*/  FFMA R44, R52, R35, R96 ;  /* 0x00000023342c7223 */ /* 0x000fe20000000060 */
[----:B-----5:R-:W-:Y:S01]  /*18f0*/  FFMA R123, R48, R80, R85 ;  /* 0x00000050307b7223 */ /* 0x020fe20000000055 */
[C---:B------:R-:W-:Y:S01]  /*1900*/  FFMA R52, R80.reuse, R51, R74 ;  /* 0x0000003350347223 */ /* 0x040fe2000000004a */
[C---:B------:R-:W-:Y:S01]  /*1910*/  FFMA R97, R80.reuse, R49, R97 ;  /* 0x0000003150617223 */ /* 0x040fe20000000061 */
[----:B------:R-:W-:Y:S01]  /*1920*/  FFMA R96, R80, R50, R101 ;  /* 0x0000003250607223 */ /* 0x000fe20000000065 */
[----:B------:R-:W-:Y:S01]  /*1930*/  FFMA R11, R32, R80, R11 ;  /* 0x00000050200b7223 */ /* 0x000fe2000000000b */
[C---:B------:R-:W-:Y:S01]  /*1940*/  FFMA R120, R80.reuse, R33, R120 ;  /* 0x0000002150787223 */ /* 0x040fe20000000078 */
[CC--:B------:R-:W-:Y:S01]  /*1950*/  FFMA R85, R80.reuse, R34.reuse, R105 ;  /* 0x0000002250557223 */ /* 0x0c0fe20000000069 */
[----:B------:R-:W-:Y:S01]  /*1960*/  FFMA R74, R80, R35, R114 ;  /* 0x00000023504a7223 */ /* 0x000fe20000000072 */
[-C--:B------:R-:W-:Y:S01]  /*1970*/  FFMA R118, R41, R27.reuse, R118 ;  /* 0x0000001b29767223 */ /* 0x080fe20000000076 */
[-C--:B------:R-:W-:Y:S01]  /*1980*/  FFMA R67, R42, R27.reuse, R67 ;  /* 0x0000001b2a437223 */ /* 0x080fe20000000043 */
[----:B------:R-:W-:Y:S01]  /*1990*/  FFMA R108, R43, R27, R108 ;  /* 0x0000001b2b6c7223 */ /* 0x000fe2000000006c */
[C---:B-1----:R-:W-:Y:S01]  /*19a0*/  FFMA R114, R60.reuse, R51, R16 ;  /* 0x000000333c727223 */ /* 0x042fe20000000010 */
[C---:B------:R-:W-:Y:S01]  /*19b0*/  FFMA R80, R60.reuse, R33, R18 ;  /* 0x000000213c507223 */ /* 0x040fe20000000012 */
[----:B0-----:R-:W-:Y:S01]  /*19c0*/  FFMA R5, R60, R34, R19 ;  /* 0x000000223c057223 */ /* 0x001fe20000000013 */
[C---:B--2---:R-:W-:Y:S01]  /*19d0*/  FFMA R119, R48.reuse, R68, R17 ;  /* 0x0000004430777223 */ /* 0x044fe20000000011 */
[----:B------:R-:W0:Y:S04]  /*19e0*/  LDS.128 R40, [R4+0xa00] ;  /* 0x000a000004287984 */ /* 0x000e280000000c00 */
[----:B------:R-:W1:Y:S01]  /*19f0*/  LDS.128 R16, [R4+0xa10] ;  /* 0x000a100004107984 */ /* 0x000e620000000c00 */
[----:B------:R-:W-:Y:S01]  /*1a00*/  FFMA R117, R48, R60, R25 ;  /* 0x0000003c30757223 */ /* 0x000fe20000000019 */
[CC--:B------:R-:W-:Y:S01]  /*1a10*/  FFMA R59, R60.reuse, R49.reuse, R59 ;  /* 0x000000313c3b7223 */ /* 0x0c0fe2000000003b */
[-C--:B------:R-:W-:Y:S01]  /*1a20*/  FFMA R65, R60, R50.reuse, R65 ;  /* 0x000000323c417223 */ /* 0x080fe20000000041 */
[C---:B------:R-:W-:Y:S01]  /*1a30*/  FFMA R57, R68.reuse, R49, R57 ;  /* 0x0000003144397223 */ /* 0x040fe20000000039 */
[----:B------:R-:W-:Y:S01]  /*1a40*/  FFMA R13, R68, R50, R13 ;  /* 0x00000032440d7223 */ /* 0x000fe2000000000d */
[----:B------:R-:W-:Y:S01]  /*1a50*/  FFMA R25, R32, R60, R75 ;  /* 0x0000003c20197223 */ /* 0x000fe2000000004b */
[----:B------:R-:W-:Y:S01]  /*1a60*/  FFMA R24, R60, R35, R24 ;  /* 0x000000233c187223 */ /* 0x000fe20000000018 */
[C---:B------:R-:W-:Y:S01]  /*1a70*/  FFMA R60, R68.reuse, R51, R26 ;  /* 0x00000033443c7223 */ /* 0x040fe2000000001a */
[----:B------:R-:W-:Y:S01]  /*1a80*/  FFMA R118, R68, R33, R118 ;  /* 0x0000002144767223 */ /* 0x000fe20000000076 */
[----:B---3--:R-:W-:Y:S01]  /*1a90*/  FFMA R107, R76, R49, R91 ;  /* 0x000000314c6b7223 */ /* 0x008fe2000000005b */
[-C--:B------:R-:W-:Y:S01]  /*1aa0*/  FFMA R121, R48, R76.reuse, R9 ;  /* 0x0000004c30797223 */ /* 0x080fe20000000009 */
[----:B------:R-:W-:Y:S01]  /*1ab0*/  FFMA R90, R76, R51, R90 ;  /* 0x000000334c5a7223 */ /* 0x000fe2000000005a */
[----:B------:R-:W-:Y:S01]  /*1ac0*/  FFMA R9, R32, R76, R103 ;  /* 0x0000004c20097223 */ /* 0x000fe20000000067 */
[C---:B------:R-:W-:Y:S01]  /*1ad0*/  FFMA R27, R76.reuse, R34, R95 ;  /* 0x000000224c1b7223 */ /* 0x040fe2000000005f */
[C---:B------:R-:W-:Y:S01]  /*1ae0*/  FFMA R8, R76.reuse, R35, R8 ;  /* 0x000000234c087223 */ /* 0x040fe20000000008 */
[C---:B------:R-:W-:Y:S01]  /*1af0*/  FFMA R91, R76.reuse, R50, R93 ;  /* 0x000000324c5b7223 */ /* 0x040fe2000000005d */
[----:B------:R-:W-:Y:S01]  /*1b00*/  FFMA R72, R76, R33, R72 ;  /* 0x000000214c487223 */ /* 0x000fe20000000048 */
[----:B------:R-:W-:Y:S01]  /*1b10*/  FFMA R34, R68, R34, R67 ;  /* 0x0000002244227223 */ /* 0x000fe20000000043 */
[----:B------:R-:W-:Y:S01]  /*1b20*/  FFMA R48, R32, R68, R15 ;  /* 0x0000004420307223 */ /* 0x000fe2000000000f */
[----:B------:R-:W-:Y:S01]  /*1b30*/  FFMA R76, R68, R35, R108 ;  /* 0x00000023444c7223 */ /* 0x000fe2000000006c */
[----:B0-----:R-:W-:Y:S01]  /*1b40*/  FFMA R50, R40, R37, R73 ;  /* 0x0000002528327223 */ /* 0x001fe20000000049 */
        /* <DEDUP_REMOVED lines=9> */
[C---:B-1----:R-:W-:Y:S01]  /*1be0*/  FFMA R33, R37.reuse, R18, R20 ;  /* 0x0000001225217223 */ /* 0x042fe20000000014 */
[-C--:B------:R-:W-:Y:S01]  /*1bf0*/  FFMA R32, R40, R29.reuse, R106 ;  /* 0x0000001d28207223 */ /* 0x080fe2000000006a */
        /* <DEDUP_REMOVED lines=18> */
[C---:B------:R-:W-:Y:S01]  /*1d20*/  FFMA R26, R40.reuse, R45, R110 ;  /* 0x0000002d281a7223 */ /* 0x040fe2000000006e */
[-C--:B------:R-:W-:Y:S01]  /*1d30*/  FFMA R125, R40, R53.reuse, R116 ;  /* 0x00000035287d7223 */ /* 0x080fe20000000074 */
[----:B------:R-:W-:Y:S01]  /*1d40*/  FFMA R95, R42, R53, R94 ;  /* 0x000000352a5f7223 */ /* 0x000fe2000000005e */
[----:B------:R-:W0:Y:S01]  /*1d50*/  LDS.128 R12, [R4+0xc00] ;  /* 0x000c0000040c7984 */ /* 0x000e220000000c00 */
[----:B------:R-:W-:Y:S01]  /*1d60*/  FFMA R43, R43, R69, R60 ;  /* 0x000000452b2b7223 */ /* 0x000fe2000000003c */
[-C--:B------:R-:W-:Y:S01]  /*1d70*/  FFMA R29, R16, R45.reuse, R56 ;  /* 0x0000002d101d7223 */ /* 0x080fe20000000038 */
[-C--:B------:R-:W-:Y:S01]  /*1d80*/  FFMA R124, R17, R45.reuse, R124 ;  /* 0x0000002d117c7223 */ /* 0x080fe2000000007c */
[-C--:B------:R-:W-:Y:S01]  /*1d90*/  FFMA R89, R18, R45.reuse, R89 ;  /* 0x0000002d12597223 */ /* 0x080fe20000000059 */
[----:B------:R-:W-:Y:S01]  /*1da0*/  FFMA R36, R19, R45, R36 ;  /* 0x0000002d13247223 */ /* 0x000fe20000000024 */
[-C--:B------:R-:W-:Y:S01]  /*1db0*/  FFMA R37, R16, R53.reuse, R10 ;  /* 0x0000003510257223 */ /* 0x080fe2000000000a */
[-C--:B------:R-:W-:Y:S01]  /*1dc0*/  FFMA R122, R17, R53.reuse, R122 ;  /* 0x00000035117a7223 */ /* 0x080fe2000000007a */
[-C--:B------:R-:W-:Y:S01]  /*1dd0*/  FFMA R87, R18, R53.reuse, R87 ;  /* 0x0000003512577223 */ /* 0x080fe20000000057 */
[C---:B------:R-:W-:Y:S01]  /*1de0*/  FFMA R44, R19.reuse, R53, R44 ;  /* 0x00000035132c7223 */ /* 0x040fe2000000002c */
[C---:B------:R-:W-:Y:S01]  /*1df0*/  FFMA R45, R16.reuse, R81, R11 ;  /* 0x00000051102d7223 */ /* 0x040fe2000000000b */
[-C--:B------:R-:W-:Y:S01]  /*1e00*/  FFMA R53, R16, R77.reuse, R9 ;  /* 0x0000004d10357223 */ /* 0x080fe20000000009 */
[----:B------:R-:W-:-:S02]  /*1e10*/  FFMA R60, R19, R77, R8 ;  /* 0x0000004d133c7223 */ /* 0x000fc40000000008 */
[----:B------:R-:W1:Y:S01]  /*1e20*/  LDS.128 R8, [R4+0xc10] ;  /* 0x000c100004087984 */ /* 0x000e620000000c00 */
[C---:B------:R-:W-:Y:S01]  /*1e30*/  FFMA R123, R40.reuse, R81, R123 ;  /* 0x00000051287b7223 */ /* 0x040fe2000000007b */
[C---:B------:R-:W-:Y:S01]  /*1e40*/  FFMA R121, R40.reuse, R77, R121 ;  /* 0x0000004d28797223 */ /* 0x040fe20000000079 */
[C---:B------:R-:W-:Y:S01]  /*1e50*/  FFMA R117, R40.reuse, R61, R117 ;  /* 0x0000003d28757223 */ /* 0x040fe20000000075 */
[----:B------:R-:W-:Y:S01]  /*1e60*/  FFMA R119, R40, R69, R119 ;  /* 0x0000004528777223 */ /* 0x000fe20000000077 */
[-C--:B------:R-:W-:Y:S01]  /*1e70*/  FFMA R93, R42, R81.reuse, R96 ;  /* 0x000000512a5d7223 */ /* 0x080fe20000000060 */
[-C--:B------:R-:W-:Y:S01]  /*1e80*/  FFMA R120, R17, R81.reuse, R120 ;  /* 0x0000005111787223 */ /* 0x080fe20000000078 */
[-C--:B------:R-:W-:Y:S01]  /*1e90*/  FFMA R85, R18, R81.reuse, R85 ;  /* 0x0000005112557223 */ /* 0x080fe20000000055 */
[----:B------:R-:W-:Y:S01]  /*1ea0*/  FFMA R74, R19, R81, R74 ;  /* 0x00000051134a7223 */ /* 0x000fe2000000004a */
[----:B------:R-:W-:Y:S01]  /*1eb0*/  FFMA R91, R42, R77, R91 ;  /* 0x0000004d2a5b7223 */ /* 0x000fe2000000005b */
[----:B------:R-:W-:Y:S01]  /*1ec0*/  FFMA R81, R16, R61, R25 ;  /* 0x0000003d10517223 */ /* 0x000fe20000000019 */
[CC--:B------:R-:W-:Y:S01]  /*1ed0*/  FFMA R72, R17.reuse, R77.reuse, R72 ;  /* 0x0000004d11487223 */ /* 0x0c0fe20000000048 */
[----:B------:R-:W-:Y:S01]  /*1ee0*/  FFMA R27, R18, R77, R27 ;  /* 0x0000004d121b7223 */ /* 0x000fe2000000001b */
[----:B------:R-:W-:Y:S01]  /*1ef0*/  FFMA R25, R16, R69, R48 ;  /* 0x0000004510197223 */ /* 0x000fe20000000030 */
[-C--:B------:R-:W-:Y:S01]  /*1f00*/  FFMA R80, R17, R61.reuse, R80 ;  /* 0x0000003d11507223 */ /* 0x080fe20000000050 */
[CC--:B------:R-:W-:Y:S01]  /*1f10*/  FFMA R77, R18.reuse, R61.reuse, R5 ;  /* 0x0000003d124d7223 */ /* 0x0c0fe20000000005 */
[----:B------:R-:W-:Y:S01]  /*1f20*/  FFMA R68, R19, R61, R24 ;  /* 0x0000003d13447223 */ /* 0x000fe20000000018 */
[-C--:B------:R-:W-:Y:S01]  /*1f30*/  FFMA R118, R17, R69.reuse, R118 ;  /* 0x0000004511767223 */ /* 0x080fe20000000076 */
[-C--:B------:R-:W-:Y:S01]  /*1f40*/  FFMA R5, R18, R69.reuse, R34 ;  /* 0x0000004512057223 */ /* 0x080fe20000000022 */
[----:B------:R-:W-:Y:S01]  /*1f50*/  FFMA R76, R19, R69, R76 ;  /* 0x00000045134c7223 */ /* 0x000fe2000000004c */
[C---:B0-----:R-:W-:Y:S01]  /*1f60*/  FFMA R16, R12.reuse, R30, R32 ;  /* 0x0000001e0c107223 */ /* 0x041fe20000000020 */
        /* <DEDUP_REMOVED lines=32> */
[-C--:B-1----:R-:W-:Y:S01]  /*2170*/  FFMA R21, R8, R30.reuse, R21 ;  /* 0x0000001e08157223 */ /* 0x082fe20000000015 */
[-C--:B------:R-:W-:Y:S01]  /*2180*/  FFMA R22, R9, R30.reuse, R22 ;  /* 0x0000001e09167223 */ /* 0x080fe20000000016 */
[-C--:B------:R-:W-:Y:S01]  /*2190*/  FFMA R23, R10, R30.reuse, R23 ;  /* 0x0000001e0a177223 */ /* 0x080fe20000000017 */
[----:B------:R-:W-:Y:S01]  /*21a0*/  FFMA R28, R11, R30, R28 ;  /* 0x0000001e0b1c7223 */ /* 0x000fe2000000001c */
        /* <DEDUP_REMOVED lines=16> */
[----:B------:R-:W-:-:S02]  /*22b0*/  FFMA R54, R9, R78, R72 ;  /* 0x0000004e09367223 */ /* 0x000fc40000000048 */
[----:B------:R-:W1:Y:S01]  /*22c0*/  LDS.128 R72, [R4+0xe10] ;  /* 0x000e100004487984 */ /* 0x000e620000000c00 */
[C---:B------:R-:W-:Y:S01]  /*22d0*/  FFMA R61, R10.reuse, R78, R27 ;  /* 0x0000004e0a3d7223 */ /* 0x040fe2000000001b */
[C---:B------:R-:W-:Y:S01]  /*22e0*/  FFMA R77, R10.reuse, R62, R77 ;  /* 0x0000003e0a4d7223 */ /* 0x040fe2000000004d */
[----:B------:R-:W-:Y:S01]  /*22f0*/  FFMA R5, R10, R70, R5 ;  /* 0x000000460a057223 */ /* 0x000fe20000000005 */
[C---:B------:R-:W-:Y:S01]  /*2300*/  FFMA R60, R11.reuse, R78, R60 ;  /* 0x0000004e0b3c7223 */ /* 0x040fe2000000003c */
[C---:B------:R-:W-:Y:S01]  /*2310*/  FFMA R68, R11.reuse, R62, R68 ;  /* 0x0000003e0b447223 */ /* 0x040fe20000000044 */
[----:B------:R-:W-:Y:S01]  /*2320*/  FFMA R76, R11, R70, R76 ;  /* 0x000000460b4c7223 */ /* 0x000fe2000000004c */
[C---:B0-----:R-:W-:Y:S01]  /*2330*/  FFMA R10, R39.reuse, R66, R18 ;  /* 0x00000042270a7223 */ /* 0x041fe20000000012 */
        /* <DEDUP_REMOVED lines=9> */
[----:B------:R-:W-:Y:S01]  /*23d0*/  UIADD3 UR5, UPT, UPT, UR5, 0x1, URZ ;  /* 0x0000000105057890 */ /* 0x000fe2000fffe0ff */
[C---:B-1----:R-:W-:Y:S01]  /*23e0*/  FFMA R12, R72.reuse, R39, R13 ;  /* 0x00000027480c7223 */ /* 0x042fe2000000000d */
        /* <DEDUP_REMOVED lines=9> */
[----:B------:R-:W-:-:S02]  /*2480*/  FFMA R30, R74, R47, R89 ;  /* 0x0000002f4a1e7223 */ /* 0x000fc40000000059 */
[----:B------:R-:W0:Y:S01]  /*2490*/  LDC R89, c[0x0][0x39c] ;  /* 0x0000e700ff597b82 */ /* 0x000e220000000800 */
[C---:B------:R-:W-:Y:S01]  /*24a0*/  FFMA R53, R8.reuse, R78, R53 ;  /* 0x0000004e08357223 */ /* 0x040fe20000000035 */
[C---:B------:R-:W-:Y:S01]  /*24b0*/  FFMA R81, R8.reuse, R62, R81 ;  /* 0x0000003e08517223 */ /* 0x040fe20000000051 */
[----:B------:R-:W-:Y:S01]  /*24c0*/  FFMA R69, R8, R70, R25 ;  /* 0x0000004608457223 */ /* 0x000fe20000000019 */
[C---:B------:R-:W-:Y:S01]  /*24d0*/  FFMA R8, R64.reuse, R39, R17 ;  /* 0x0000002740087223 */ /* 0x040fe20000000011 */
[----:B------:R-:W-:Y:S01]  /*24e0*/  UISETP.NE.AND UP0, UPT, UR5, URZ, UPT ;  /* 0x000000ff0500728c */ /* 0x000fe2000bf05270 */
[-C--:B------:R-:W-:Y:S01]  /*24f0*/  FFMA R16, R64, R31.reuse, R16 ;  /* 0x0000001f40107223 */ /* 0x080fe20000000010 */
[----:B------:R-:W-:Y:S01]  /*2500*/  FFMA R17, R65, R31, R112 ;  /* 0x0000001f41117223 */ /* 0x000fe20000000070 */
[----:B------:R-:W-:Y:S01]  /*2510*/  FFMA R31, R75, R47, R36 ;  /* 0x0000002f4b1f7223 */ /* 0x000fe20000000024 */
[C---:B------:R-:W-:Y:S01]  /*2520*/  FFMA R80, R9.reuse, R62, R80 ;  /* 0x0000003e09507223 */ /* 0x040fe20000000050 */
[----:B------:R-:W-:Y:S01]  /*2530*/  FFMA R78, R9, R70, R118 ;  /* 0x00000046094e7223 */ /* 0x000fe20000000076 */
[C---:B------:R-:W-:Y:S01]  /*2540*/  FFMA R36, R72.reuse, R55, R37 ;  /* 0x0000003748247223 */ /* 0x040fe20000000025 */
[----:B------:R-:W-:Y:S01]  /*2550*/  FFMA R9, R39, R65, R114 ;  /* 0x0000004127097223 */ /* 0x000fe20000000072 */
[----:B------:R-:W-:Y:S01]  /*2560*/  FFMA R37, R73, R55, R38 ;  /* 0x0000003749257223 */ /* 0x000fe20000000026 */
[----:B------:R-:W-:Y:S01]  /*2570*/  FFMA R52, R72, R79, R53 ;  /* 0x0000004f48347223 */ /* 0x000fe20000000035 */
[-C--:B------:R-:W-:Y:S01]  /*2580*/  FFMA R32, R64, R55.reuse, R32 ;  /* 0x0000003740207223 */ /* 0x080fe20000000020 */
[-C--:B------:R-:W-:Y:S01]  /*2590*/  FFMA R33, R65, R55.reuse, R108 ;  /* 0x0000003741217223 */ /* 0x080fe2000000006c */
[-C--:B------:R-:W-:Y:S01]  /*25a0*/  FFMA R34, R66, R55.reuse, R34 ;  /* 0x0000003742227223 */ /* 0x080fe20000000022 */
[CC--:B------:R-:W-:Y:S01]  /*25b0*/  FFMA R38, R74.reuse, R55.reuse, R87 ;  /* 0x000000374a267223 */ /* 0x0c0fe20000000057 */
[----:B------:R-:W-:Y:S01]  /*25c0*/  FFMA R39, R75, R55, R44 ;  /* 0x000000374b277223 */ /* 0x000fe2000000002c */
[-C--:B------:R-:W-:Y:S01]  /*25d0*/  FFMA R53, R73, R79.reuse, R54 ;  /* 0x0000004f49357223 */ /* 0x080fe20000000036 */
[-C--:B------:R-:W-:Y:S01]  /*25e0*/  FFMA R54, R74, R79.reuse, R61 ;  /* 0x0000004f4a367223 */ /* 0x080fe2000000003d */
        /* <DEDUP_REMOVED lines=18> */
[-C--:B------:R-:W-:Y:S01]  /*2710*/  FFMA R68, R72, R71.reuse, R69 ;  /* 0x0000004748447223 */ /* 0x080fe20000000045 */
[-C--:B------:R-:W-:Y:S01]  /*2720*/  FFMA R64, R64, R71.reuse, R116 ;  /* 0x0000004740407223 */ /* 0x080fe20000000074 */
[-C--:B------:R-:W-:Y:S01]  /*2730*/  FFMA R65, R65, R71.reuse, R102 ;  /* 0x0000004741417223 */ /* 0x080fe20000000066 */
[----:B------:R-:W-:Y:S01]  /*2740*/  FFMA R66, R66, R71, R96 ;  /* 0x0000004742427223 */ /* 0x000fe20000000060 */
[C---:B------:R-:W-:Y:S01]  /*2750*/  FFMA R45, R73.reuse, R83, R46 ;  /* 0x00000053492d7223 */ /* 0x040fe2000000002e */
[-C--:B------:R-:W-:Y:S01]  /*2760*/  FFMA R69, R73, R71.reuse, R78 ;  /* 0x0000004749457223 */ /* 0x080fe2000000004e */
[C---:B------:R-:W-:Y:S01]  /*2770*/  FFMA R70, R74.reuse, R71, R5 ;  /* 0x000000474a467223 */ /* 0x040fe20000000005 */
[-C--:B------:R-:W-:Y:S01]  /*2780*/  FFMA R46, R74, R83.reuse, R85 ;  /* 0x000000534a2e7223 */ /* 0x080fe20000000055 */
[C---:B------:R-:W-:Y:S01]  /*2790*/  FFMA R47, R75.reuse, R83, R82 ;  /* 0x000000534b2f7223 */ /* 0x040fe20000000052 */
[----:B------:R-:W-:Y:S01]  /*27a0*/  FFMA R71, R75, R71, R76 ;  /* 0x000000474b477223 */ /* 0x000fe2000000004c */
[----:B0-----:R-:W-:-:S02]  /*27b0*/  LEA R2, R89, R2, 0x3 ;  /* 0x0000000259027211 */ /* 0x001fc400078e18ff */
[----:B------:R-:W-:Y:S01]  /*27c0*/  IADD3 R6, PT, PT, R6, 0x8, RZ ;  /* 0x0000000806067810 */ /* 0x000fe20007ffe0ff */
[----:B------:R-:W-:Y:S06]  /*27d0*/  BAR.SYNC.DEFER_BLOCKING 0x0 ;  /* 0x0000000000007b1d */ /* 0x000fec0000010000 */
[----:B------:R-:W-:Y:S05]  /*27e0*/  BRA.U UP0, `(.L_x_43) ;  /* 0xffffffdd001c7547 */ /* 0x000fea000b83ffff */
.L_x_42:
[----:B------:R-:W1:Y:S01]  /*27f0*/  S2R R2, SR_CTAID.Y ;  /* 0x0000000000027919 */ /* 0x000e620000002600 */
[----:B------:R-:W2:Y:S01]  /*2800*/  LDC R81, c[0x0][0x39c] ;  /* 0x0000e700ff517b82 */ /* 0x000ea20000000800 */
[----:B------:R-:W3:Y:S07]  /*2810*/  S2R R7, SR_CTAID.X ;  /* 0x0000000000077919 */ /* 0x000eee0000002500 */
[----:B------:R-:W4:Y:S01]  /*2820*/  LDC.64 R4, c[0x0][0x390] ;  /* 0x0000e400ff047b82 */ /* 0x000f220000000a00 */
[----:B-1----:R-:W-:-:S02]  /*2830*/  LEA R3, R2, R3, 0x4 ;  /* 0x0000000302037211 */ /* 0x002fc400078e20ff */
[----:B---3--:R-:W-:Y:S02]  /*2840*/  LEA R2, R7, R0, 0x4 ;  /* 0x0000000007027211 */ /* 0x008fe400078e20ff */
[----:B------:R-:W-:Y:S02]  /*2850*/  SHF.L.U32 R0, R3, 0x3, RZ ;  /* 0x0000000303007819 */ /* 0x000fe400000006ff */
[----:B------:R-:W-:-:S05]  /*2860*/  SHF.L.U32 R3, R2, 0x3, RZ ;  /* 0x0000000302037819 */ /* 0x000fca00000006ff */
[----:B--2---:R-:W-:-:S04]  /*2870*/  IMAD R3, R0, R81, R3 ;  /* 0x0000005100037224 */ /* 0x004fc800078e0203 */
[----:B----4-:R-:W-:-:S05]  /*2880*/  IMAD.WIDE R2, R3, 0x4, R4 ;  /* 0x0000000403027825 */ /* 0x010fca00078e0204 */
[----:B0-----:R0:W-:Y:S01]  /*2890*/  STG.E.128 desc[UR10][R2.64], R8 ;  /* 0x0000000802007986 */ /* 0x0011e2000c101d0a */
[----:B------:R-:W-:-:S03]  /*28a0*/  IMAD.WIDE R4, R81, 0x4, R2 ;  /* 0x0000000451047825 */ /* 0x000fc600078e0202 */
[----:B------:R-:W-:Y:S01]  /*28b0*/  STG.E.128 desc[UR10][R2.64+0x10], R12 ;  /* 0x0000100c02007986 */ /* 0x000fe2000c101d0a */
[----:B------:R-:W-:-:S03]  /*28c0*/  IMAD.WIDE R6, R81, 0x4, R4 ;  /* 0x0000000451067825 */ /* 0x000fc600078e0204 */
[----:B------:R-:W-:Y:S04]  /*28d0*/  STG.E.128 desc[UR10][R4.64], R16 ;  /* 0x0000001004007986 */ /* 0x000fe8000c101d0a */
[----:B------:R-:W-:Y:S01]  /*28e0*/  STG.E.128 desc[UR10][R4.64+0x10], R20 ;  /* 0x0000101404007986 */ /* 0x000fe2000c101d0a */
        /* <DEDUP_REMOVED lines=10> */
[----:B0-----:R-:W-:-:S03]  /*2990*/  IMAD.WIDE R8, R81, 0x4, R78 ;  /* 0x0000000451087825 */ /* 0x001fc600078e024e */
[----:B------:R-:W-:Y:S04]  /*29a0*/  STG.E.128 desc[UR10][R76.64], R48 ;  /* 0x000000304c007986 */ /* 0x000fe8000c101d0a */
[----:B------:R-:W-:Y:S04]  /*29b0*/  STG.E.128 desc[UR10][R76.64+0x10], R52 ;  /* 0x000010344c007986 */ /* 0x000fe8000c101d0a */
[----:B------:R-:W-:Y:S04]  /*29c0*/  STG.E.128 desc[UR10][R78.64], R56 ;  /* 0x000000384e007986 */ /* 0x000fe8000c101d0a */
[----:B------:R-:W-:Y:S04]  /*29d0*/  STG.E.128 desc[UR10][R78.64+0x10], R60 ;  /* 0x0000103c4e007986 */ /* 0x000fe8000c101d0a */
[----:B------:R-:W-:Y:S04]  /*29e0*/  STG.E.128 desc[UR10][R8.64], R64 ;  /* 0x0000004008007986 */ /* 0x000fe8000c101d0a */
[----:B------:R-:W-:Y:S01]  /*29f0*/  STG.E.128 desc[UR10][R8.64+0x10], R68 ;  /* 0x0000104408007986 */ /* 0x000fe2000c101d0a */
[----:B------:R-:W-:Y:S05]  /*2a00*/  EXIT ;  /* 0x000000000000794d */ /* 0x000fea0003800000 */
.L_x_44:
        /* <DEDUP_REMOVED lines=15> */
.L_x_60:


//--------------------- .text._Z5sgemmPfS_S_iii   --------------------------
	.section	.text._Z5sgemmPfS_S_iii,"ax",@progbits
	.align	128
        .global         _Z5sgemmPfS_S_iii
        .type           _Z5sgemmPfS_S_iii,@function
        .size           _Z5sgemmPfS_S_iii,(.L_x_61 - _Z5sgemmPfS_S_iii)
        .other          _Z5sgemmPfS_S_iii,@"STO_CUDA_ENTRY STV_DEFAULT"
_Z5sgemmPfS_S_iii:
.text._Z5sgemmPfS_S_iii:
[----:B------:R-:W-:Y:S01]  /*0000*/  LDC R1, c[0x0][0x37c] ;  /* 0x0000df00ff017b82 */ /* 0x000fe20000000800 */
[----:B------:R-:W0:Y:S01]  /*0010*/  S2R R17, SR_TID.X ;  /* 0x0000000000117919 */ /* 0x000e220000002100 */
[----:B------:R-:W1:Y:S06]  /*0020*/  LDCU UR9, c[0x0][0x3a0] ;  /* 0x00007400ff0977ac */ /* 0x000e6c0008000800 */
[----:B------:R-:W2:Y:S01]  /*0030*/  S2UR UR4, SR_CTAID.X ;  /* 0x00000000000479c3 */ /* 0x000ea20000002500 */
[----:B------:R-:W-:Y:S01]  /*0040*/  HFMA2 R11, -RZ, RZ, 0, 0 ;  /* 0x00000000ff0b7431 */ /* 0x000fe200000001ff */
[----:B------:R-:W0:Y:S01]  /*0050*/  S2R R0, SR_TID.Y ;  /* 0x0000000000007919 */ /* 0x000e220000002200 */
[----:B------:R-:W0:Y:S01]  /*0060*/  LDCU UR5, c[0x0][0x360] ;  /* 0x00006c00ff0577ac */ /* 0x000e220008000800 */
[----:B------:R-:W3:Y:S01]  /*0070*/  S2R R3, SR_CTAID.Y ;  /* 0x0000000000037919 */ /* 0x000ee20000002600 */
[----:B------:R-:W4:Y:S01]  /*0080*/  LDCU.64 UR10, c[0x0][0x358] ;  /* 0x00006b00ff0a77ac */ /* 0x000f220008000a00 */
[----:B-1----:R-:W-:-:S02]  /*0090*/  UISETP.GE.AND UP0, UPT, UR9, 0x1, UPT ;  /* 0x000000010900788c */ /* 0x002fc4000bf06270 */
[----:B--2---:R-:W-:Y:S01]  /*00a0*/  USHF.L.U32 UR4, UR4, 0x5, URZ ;  /* 0x0000000504047899 */ /* 0x004fe200080006ff */
[----:B0-----:R-:W-:-:S05]  /*00b0*/  IMAD R17, R0, UR5, R17 ;  /* 0x0000000500117c24 */ /* 0x001fca000f8e0211 */
[----:B------:R-:W-:Y:S02]  /*00c0*/  SHF.R.U32.HI R4, RZ, 0x5, R17 ;  /* 0x00000005ff047819 */ /* 0x000fe40000011611 */
[----:B------:R-:W-:Y:S02]  /*00d0*/  LOP3.LUT R17, R17, 0x1f, RZ, 0xc0, !PT ;  /* 0x0000001f11117812 */ /* 0x000fe400078ec0ff */
[----:B---3--:R-:W-:Y:S01]  /*00e0*/  LEA R16, R3, R4, 0x5 ;  /* 0x0000000403107211 */ /* 0x008fe200078e28ff */
[----:B----4-:R-:W-:Y:S06]  /*00f0*/  BRA.U !UP0, `(.L_x_45) ;  /* 0x0000000508a07547 */ /* 0x010fec000b800000 */
[----:B------:R-:W0:Y:S01]  /*0100*/  S2UR UR8, SR_CgaCtaId ;  /* 0x00000000000879c3 */ /* 0x000e220000008800 */
[----:B------:R-:W-:Y:S01]  /*0110*/  UMOV UR6, 0x400 ;  /* 0x0000040000067882 */ /* 0x000fe20000000000 */
[----:B------:R-:W-:Y:S02]  /*0120*/  UIADD3 UR5, UPT, UPT, UR9, 0x1f, URZ ;  /* 0x0000001f09057890 */ /* 0x000fe4000fffe0ff */
[----:B------:R-:W-:Y:S01]  /*0130*/  IMAD R0, R16, UR9, R17 ;  /* 0x0000000910007c24 */ /* 0x000fe2000f8e0211 */
[----:B------:R-:W-:Y:S01]  /*0140*/  UIADD3 UR7, UPT, UPT, UR6, 0x1000, URZ ;  /* 0x0000100006077890 */ /* 0x000fe2000fffe0ff */
[----:B------:R-:W-:Y:S01]  /*0150*/  MOV R11, RZ ;  /* 0x000000ff000b7202 */ /* 0x000fe20000000f00 */
[----:B------:R-:W-:Y:S01]  /*0160*/  USHF.R.U32.HI UR5, URZ, 0x5, UR5 ;  /* 0x00000005ff057899 */ /* 0x000fe20008011605 */
[----:B------:R-:W1:Y:S03]  /*0170*/  LDC R2, c[0x0][0x39c] ;  /* 0x0000e700ff027b82 */ /* 0x000e660000000800 */
[----:B------:R-:W-:-:S05]  /*0180*/  UIADD3 UR5, UPT, UPT, -UR5, URZ, URZ ;  /* 0x000000ff05057290 */ /* 0x000fca000fffe1ff */
[----:B------:R-:W2:Y:S08]  /*0190*/  LDC.64 R20, c[0x0][0x380] ;  /* 0x0000e000ff147b82 */ /* 0x000eb00000000a00 */
[----:B------:R-:W3:Y:S01]  /*01a0*/  LDC.64 R18, c[0x0][0x388] ;  /* 0x0000e200ff127b82 */ /* 0x000ee20000000a00 */
[----:B0-----:R-:W-:Y:S02]  /*01b0*/  ULEA UR6, UR8, UR6, 0x18 ;  /* 0x0000000608067291 */ /* 0x001fe4000f8ec0ff */
[----:B------:R-:W-:-:S04]  /*01c0*/  ULEA UR7, UR8, UR7, 0x18 ;  /* 0x0000000708077291 */ /* 0x000fc8000f8ec0ff */
[C---:B------:R-:W-:Y:S01]  /*01d0*/  LEA R7, R4.reuse, UR6, 0x7 ;  /* 0x0000000604077c11 */ /* 0x040fe2000f8e38ff */
[----:B-1----:R-:W-:Y:S01]  /*01e0*/  IMAD R6, R4, R2, UR4 ;  /* 0x0000000404067e24 */ /* 0x002fe2000f8e0202 */
[----:B------:R-:W-:-:S04]  /*01f0*/  LEA R5, R17, UR7, 0x2 ;  /* 0x0000000711057c11 */ /* 0x000fc8000f8e10ff */
[C---:B------:R-:W-:Y:S02]  /*0200*/  IADD3 R3, PT, PT, R17.reuse, R6, RZ ;  /* 0x0000000611037210 */ /* 0x040fe40007ffe0ff */
[----:B------:R-:W-:Y:S02]  /*0210*/  LEA R6, R17, R7, 0x2 ;  /* 0x0000000711067211 */ /* 0x000fe400078e10ff */
[----:B--2---:R-:W-:-:S07]  /*0220*/  LEA R4, R4, R5, 0x7 ;  /* 0x0000000504047211 */ /* 0x004fce00078e38ff */
.L_x_46:
[----:B------:R-:W-:-:S04]  /*0230*/  IMAD.WIDE R26, R0, 0x4, R20 ;  /* 0x00000004001a7825 */ /* 0x000fc800078e0214 */
[----:B---3--:R-:W-:Y:S02]  /*0240*/  IMAD.WIDE R8, R3, 0x4, R18 ;  /* 0x0000000403087825 */ /* 0x008fe400078e0212 */
[----:B------:R-:W2:Y:S04]  /*0250*/  LDG.E R27, desc[UR10][R26.64] ;  /* 0x0000000a1a1b7981 */ /* 0x000ea8000c1e1900 */
[----:B------:R-:W3:Y:S01]  /*0260*/  LDG.E R29, desc[UR10][R8.64] ;  /* 0x0000000a081d7981 */ /* 0x000ee2000c1e1900 */
[----:B------:R-:W-:Y:S01]  /*0270*/  UIADD3 UR5, UPT, UPT, UR5, 0x1, URZ ;  /* 0x0000000105057890 */ /* 0x000fe2000fffe0ff */
[----:B------:R-:W-:Y:S02]  /*0280*/  IADD3 R0, PT, PT, R0, 0x20, RZ ;  /* 0x0000002000007810 */ /* 0x000fe40007ffe0ff */
[----:B------:R-:W-:Y:S01]  /*0290*/  LEA R3, R2, R3, 0x5 ;  /* 0x0000000302037211 */ /* 0x000fe200078e28ff */
[----:B------:R-:W-:Y:S01]  /*02a0*/  UISETP.NE.AND UP0, UPT, UR5, URZ, UPT ;  /* 0x000000ff0500728c */ /* 0x000fe2000bf05270 */
[----:B--2---:R-:W-:Y:S04]  /*02b0*/  STS [R6], R27 ;  /* 0x0000001b06007388 */ /* 0x004fe80000000800 */
[----:B---3--:R-:W-:Y:S01]  /*02c0*/  STS [R4], R29 ;  /* 0x0000001d04007388 */ /* 0x008fe20000000800 */
[----:B------:R-:W-:Y:S06]  /*02d0*/  BAR.SYNC.DEFER_BLOCKING 0x0 ;  /* 0x0000000000007b1d */ /* 0x000fec0000010000 */
[----:B------:R-:W-:Y:S04]  /*02e0*/  LDS R10, [R5] ;  /* 0x00000000050a7984 */ /* 0x000fe80000000800 */
[----:B------:R-:W0:Y:S04]  /*02f0*/  LDS.128 R12, [R7] ;  /* 0x00000000070c7984 */ /* 0x000e280000000c00 */
[----:B------:R-:W1:Y:S04]  /*0300*/  LDS R22, [R5+0x80] ;  /* 0x0000800005167984 */ /* 0x000e680000000800 */
[----:B------:R-:W2:Y:S04]  /*0310*/  LDS R23, [R5+0x100] ;  /* 0x0001000005177984 */ /* 0x000ea80000000800 */
[----:B------:R-:W3:Y:S04]  /*0320*/  LDS R24, [R5+0x180] ;  /* 0x0001800005187984 */ /* 0x000ee80000000800 */
[----:B------:R-:W-:Y:S04]  /*0330*/  LDS R25, [R5+0x200] ;  /* 0x0002000005197984 */ /* 0x000fe80000000800 */
[----:B------:R-:W-:Y:S01]  /*0340*/  LDS R26, [R5+0xb80] ;  /* 0x000b8000051a7984 */ /* 0x000fe20000000800 */
[----:B0-----:R-:W-:-:S03]  /*0350*/  FFMA R12, R12, R10, R11 ;  /* 0x0000000a0c0c7223 */ /* 0x001fc6000000000b */
[----:B------:R-:W0:Y:S01]  /*0360*/  LDS.128 R8, [R7+0x10] ;  /* 0x0000100007087984 */ /* 0x000e220000000c00 */
[----:B-1----:R-:W-:-:S03]  /*0370*/  FFMA R12, R22, R13, R12 ;  /* 0x0000000d160c7223 */ /* 0x002fc6000000000c */
[----:B------:R-:W1:Y:S01]  /*0380*/  LDS R22, [R5+0x280] ;  /* 0x0002800005167984 */ /* 0x000e620000000800 */
[----:B--2---:R-:W-:-:S03]  /*0390*/  FFMA R13, R23, R14, R12 ;  /* 0x0000000e170d7223 */ /* 0x004fc6000000000c */
[----:B------:R-:W2:Y:S01]  /*03a0*/  LDS R23, [R5+0x300] ;  /* 0x0003000005177984 */ /* 0x000ea20000000800 */
[----:B---3--:R-:W-:-:S03]  /*03b0*/  FFMA R13, R24, R15, R13 ;  /* 0x0000000f180d7223 */ /* 0x008fc6000000000d */
[----:B------:R-:W3:Y:S01]  /*03c0*/  LDS R24, [R5+0x380] ;  /* 0x0003800005187984 */ /* 0x000ee20000000800 */
[----:B0-----:R-:W-:-:S03]  /*03d0*/  FFMA R27, R8, R25, R13 ;  /* 0x00000019081b7223 */ /* 0x001fc6000000000d */
[----:B------:R-:W-:Y:S01]  /*03e0*/  LDS R25, [R5+0x400] ;  /* 0x0004000005197984 */ /* 0x000fe20000000800 */
[----:B-1----:R-:W-:-:S03]  /*03f0*/  FFMA R8, R22, R9, R27 ;  /* 0x0000000916087223 */ /* 0x002fc6000000001b */
[----:B------:R-:W0:Y:S01]  /*0400*/  LDS.128 R12, [R7+0x20] ;  /* 0x00002000070c7984 */ /* 0x000e220000000c00 */
[----:B--2---:R-:W-:-:S03]  /*0410*/  FFMA R9, R23, R10, R8 ;  /* 0x0000000a17097223 */ /* 0x004fc60000000008 */
[----:B------:R-:W1:Y:S01]  /*0420*/  LDS R22, [R5+0x480] ;  /* 0x0004800005167984 */ /* 0x000e620000000800 */
[----:B---3--:R-:W-:-:S03]  /*0430*/  FFMA R9, R24, R11, R9 ;  /* 0x0000000b18097223 */ /* 0x008fc60000000009 */
[----:B------:R-:W2:Y:S04]  /*0440*/  LDS R23, [R5+0x500] ;  /* 0x0005000005177984 */ /* 0x000ea80000000800 */
        /* <DEDUP_REMOVED lines=27> */
[----:B------:R-:W-:Y:S01]  /*0600*/  LDS R24, [R5+0xc80] ;  /* 0x000c800005187984 */ /* 0x000fe20000000800 */
[----:B0-----:R-:W-:-:S03]  /*0610*/  FFMA R27, R8, R25, R13 ;  /* 0x00000019081b7223 */ /* 0x001fc6000000000d */
[----:B------:R-:W-:Y:S01]  /*0620*/  LDS R25, [R5+0xc00] ;  /* 0x000c000005197984 */ /* 0x000fe20000000800 */
[----:B-1----:R-:W-:-:S03]  /*0630*/  FFMA R22, R22, R9, R27 ;  /* 0x0000000916167223 */ /* 0x002fc6000000001b */
[----:B------:R-:W0:Y:S01]  /*0640*/  LDS.128 R12, [R7+0x60] ;  /* 0x00006000070c7984 */ /* 0x000e220000000c00 */
[----:B--2---:R-:W-:-:S03]  /*0650*/  FFMA R9, R23, R10, R22 ;  /* 0x0000000a17097223 */ /* 0x004fc60000000016 */
[----:B------:R-:W1:Y:S01]  /*0660*/  LDS R23, [R5+0xd00] ;  /* 0x000d000005177984 */ /* 0x000e620000000800 */
[----:B------:R-:W-:-:S03]  /*0670*/  FFMA R9, R26, R11, R9 ;  /* 0x0000000b1a097223 */ /* 0x000fc60000000009 */
[----:B------:R-:W2:Y:S01]  /*0680*/  LDS R22, [R5+0xd80] ;  /* 0x000d800005167984 */ /* 0x000ea20000000800 */
[----:B0-----:R-:W-:-:S03]  /*0690*/  FFMA R27, R12, R25, R9 ;  /* 0x000000190c1b7223 */ /* 0x001fc60000000009 */
[----:B------:R-:W-:Y:S01]  /*06a0*/  LDS R25, [R5+0xe00] ;  /* 0x000e000005197984 */ /* 0x000fe20000000800 */
[----:B------:R-:W-:-:S03]  /*06b0*/  FFMA R24, R24, R13, R27 ;  /* 0x0000000d18187223 */ /* 0x000fc6000000001b */
[----:B------:R-:W0:Y:S01]  /*06c0*/  LDS.128 R8, [R7+0x70] ;  /* 0x0000700007087984 */ /* 0x000e220000000c00 */
[----:B-1----:R-:W-:-:S03]  /*06d0*/  FFMA R23, R23, R14, R24 ;  /* 0x0000000e17177223 */ /* 0x002fc60000000018 */
[----:B------:R-:W1:Y:S01]  /*06e0*/  LDS R27, [R5+0xe80] ;  /* 0x000e8000051b7984 */ /* 0x000e620000000800 */
[----:B--2---:R-:W-:-:S03]  /*06f0*/  FFMA R15, R22, R15, R23 ;  /* 0x0000000f160f7223 */ /* 0x004fc60000000017 */
[----:B------:R-:W2:Y:S04]  /*0700*/  LDS R13, [R5+0xf00] ;  /* 0x000f0000050d7984 */ /* 0x000ea80000000800 */
[----:B------:R-:W3:Y:S01]  /*0710*/  LDS R12, [R5+0xf80] ;  /* 0x000f8000050c7984 */ /* 0x000ee20000000800 */
[----:B0-----:R-:W-:-:S04]  /*0720*/  FFMA R8, R8, R25, R15 ;  /* 0x0000001908087223 */ /* 0x001fc8000000000f */
[----:B-1----:R-:W-:-:S04]  /*0730*/  FFMA R8, R27, R9, R8 ;  /* 0x000000091b087223 */ /* 0x002fc80000000008 */
[----:B--2---:R-:W-:-:S04]  /*0740*/  FFMA R13, R13, R10, R8 ;  /* 0x0000000a0d0d7223 */ /* 0x004fc80000000008 */
[----:B---3--:R-:W-:Y:S01]  /*0750*/  FFMA R11, R12, R11, R13 ;  /* 0x0000000b0c0b7223 */ /* 0x008fe2000000000d */
[----:B------:R-:W-:Y:S06]  /*0760*/  BAR.SYNC.DEFER_BLOCKING 0x0 ;  /* 0x0000000000007b1d */ /* 0x000fec0000010000 */
[----:B------:R-:W-:Y:S05]  /*0770*/  BRA.U UP0, `(.L_x_46) ;  /* 0xfffffff900ac7547 */ /* 0x000fea000b83ffff */
.L_x_45:
[----:B------:R-:W0:Y:S01]  /*0780*/  LDC.64 R2, c[0x0][0x390] ;  /* 0x0000e400ff027b82 */ /* 0x000e220000000a00 */
[----:B------:R-:W1:Y:S01]  /*0790*/  LDCU UR5, c[0x0][0x39c] ;  /* 0x00007380ff0577ac */ /* 0x000e620008000800 */
[----:B------:R-:W-:-:S05]  /*07a0*/  IADD3 R17, PT, PT, R17, UR4, RZ ;  /* 0x0000000411117c10 */ /* 0x000fca000fffe0ff */
[----:B-1----:R-:W-:-:S04]  /*07b0*/  IMAD R17, R16, UR5, R17 ;  /* 0x0000000510117c24 */ /* 0x002fc8000f8e0211 */
[----:B0-----:R-:W-:-:S05]  /*07c0*/  IMAD.WIDE R2, R17, 0x4, R2 ;  /* 0x0000000411027825 */ /* 0x001fca00078e0202 */
[----:B------:R-:W-:Y:S01]  /*07d0*/  STG.E desc[UR10][R2.64], R11 ;  /* 0x0000000b02007986 */ /* 0x000fe2000c10190a */
[----:B------:R-:W-:Y:S05]  /*07e0*/  EXIT ;  /* 0x000000000000794d */ /* 0x000fea0003800000 */
.L_x_47:
        /* <DEDUP_REMOVED lines=9> */
.L_x_61:


//--------------------- .nv.shared.reserved.0     --------------------------
	.section	.nv.shared.reserved.0,"aw",@nobits
	.weak		__nv_reservedSMEM_offset_0_alias
	.size		__nv_reservedSMEM_offset_0_alias, 0, 64
	.other		__nv_reservedSMEM_offset_0_alias,@"STO_CUDA_RESERVED_SHARED STV_DEFAULT"
__nv_reservedSMEM_offset_0_alias:
	.zero		0
	.zero		64


//--------------------- .nv.shared._Z22sgemm_thread_tile_vec4PfS_S_iii --------------------------
	.section	.nv.shared._Z22sgemm_thread_tile_vec4PfS_S_iii,"aw",@nobits
	.sectionflags	@""
	.align	4
.nv.shared._Z22sgemm_thread_tile_vec4PfS_S_iii:
	.zero		9216


//--------------------- .nv.shared._Z5sgemmPfS_S_iii --------------------------
	.section	.nv.shared._Z5sgemmPfS_S_iii,"aw",@nobits
	.sectionflags	@""
	.align	4
.nv.shared._Z5sgemmPfS_S_iii:
	.zero		9216


//--------------------- .nv.constant0._Z9relu_vec4PfS_i --------------------------
	.section	.nv.constant0._Z9relu_vec4PfS_i,"a",@progbits
	.sectionflags	@""
	.align	4
.nv.constant0._Z9relu_vec4PfS_i:
	.zero		916


//--------------------- .nv.constant0._Z4reluPfS_i --------------------------
	.section	.nv.constant0._Z4reluPfS_i,"a",@progbits
	.sectionflags	@""
	.align	4
.nv.constant0._Z4reluPfS_i:
	.zero		916


//--------------------- .nv.constant0._Z12sigmoid_vec4PfS_i --------------------------
	.section	.nv.constant0._Z12sigmoid_vec4PfS_i,"a",@progbits
	.sectionflags	@""
	.align	4
.nv.constant0._Z12sigmoid_vec4PfS_i:
	.zero		916


//--------------------- .nv.constant0._Z7sigmoidPfS_i --------------------------
	.section	.nv.constant0._Z7sigmoidPfS_i,"a",@progbits
	.sectionflags	@""
	.align	4
.nv.constant0._Z7sigmoidPfS_i:
	.zero		916


//--------------------- .nv.constant0._Z20elementwise_add_vec4PfS_S_i --------------------------
	.section	.nv.constant0._Z20elementwise_add_vec4PfS_S_i,"a",@progbits
	.sectionflags	@""
	.align	4
.nv.constant0._Z20elementwise_add_vec4PfS_S_i:
	.zero		924


//--------------------- .nv.constant0._Z15elementwise_addPfS_S_i --------------------------
	.section	.nv.constant0._Z15elementwise_addPfS_S_i,"a",@progbits
	.sectionflags	@""
	.align	4
.nv.constant0._Z15elementwise_addPfS_S_i:
	.zero		924


//--------------------- .nv.constant0._Z14histogram_vec4PiS_i --------------------------
	.section	.nv.constant0._Z14histogram_vec4PiS_i,"a",@progbits
	.sectionflags	@""
	.align	4
.nv.constant0._Z14histogram_vec4PiS_i:
	.zero		916


//--------------------- .nv.constant0._Z9histogramPiS_i --------------------------
	.section	.nv.constant0._Z9histogramPiS_i,"a",@progbits
	.sectionflags	@""
	.align	4
.nv.constant0._Z9histogramPiS_i:
	.zero		916


//--------------------- .nv.constant0._Z10sgemv_k128PfS_S_ii --------------------------
	.section	.nv.constant0._Z10sgemv_k128PfS_S_ii,"a",@progbits
	.sectionflags	@""
	.align	4
.nv.constant0._Z10sgemv_k128PfS_S_ii:
	.zero		928


//--------------------- .nv.constant0._Z9sgemv_k32PfS_S_ii --------------------------
	.section	.nv.constant0._Z9sgemv_k32PfS_S_ii,"a",@progbits
	.sectionflags	@""
	.align	4
.nv.constant0._Z9sgemv_k32PfS_S_ii:
	.zero		928


//--------------------- .nv.constant0._Z22sgemm_thread_tile_vec4PfS_S_iii --------------------------
	.section	.nv.constant0._Z22sgemm_thread_tile_vec4PfS_S_iii,"a",@progbits
	.sectionflags	@""
	.align	4
.nv.constant0._Z22sgemm_thread_tile_vec4PfS_S_iii:
	.zero		932


//--------------------- .nv.constant0._Z5sgemmPfS_S_iii --------------------------
	.section	.nv.constant0._Z5sgemmPfS_S_iii,"a",@progbits
	.sectionflags	@""
	.align	4
.nv.constant0._Z5sgemmPfS_S_iii:
	.zero		932


//--------------------- SYMBOLS --------------------------

	.type		.nv.reservedSmem.offset0,@object
	.size		.nv.reservedSmem.offset0,0x4
	.type		.nv.reservedSmem.cap,@object
	.size		.nv.reservedSmem.cap,0x4
